	.target	sm_100a

	.elftype	@"ET_EXEC"


//--------------------- .note.nv.tkinfo           --------------------------
	.section	.note.nv.tkinfo,"",@"SHT_NOTE"
	.sectionflags	@"SHF_NOTE_NV_TKINFO"
	.tkinfo
        /*0018*/ 	.word	0x00000002
        /*0030*/ 	.string	""
        /*0030*/ 	.string	"ptxas"
        /*0030*/ 	.string	"Cuda compilation tools, release 13.0, V13.0.88"
        /*0030*/ 	.string	"Build cuda_13.0.r13.0/compiler.36424714_0"
        /*0030*/ 	.string	"-arch sm_100a -m 64 "



//--------------------- .note.nv.cuinfo           --------------------------
	.section	.note.nv.cuinfo,"",@"SHT_NOTE"
	.sectionflags	@"SHF_NOTE_NV_CUINFO"
        /*0018*/ 	.short	0x0002
        /*001a*/ 	.short	0x0064
        /*001c*/ 	.short	0x0082
	.zero		2


//--------------------- .nv.info                  --------------------------
	.section	.nv.info,"",@"SHT_CUDA_INFO"
	.align	4


	//----- nvinfo : EIATTR_REGCOUNT
	.align		4
        /*0000*/ 	.byte	0x04, 0x2f
        /*0002*/ 	.short	(.L_19 - .L_18)
	.align		4
.L_18:
        /*0004*/ 	.word	index@(_ZN7cutlass13device_kernelINS_4gemm6kernel13GemmUniversalIN4cute5tupleIJiiiiEEENS1_10collective13CollectiveMmaINS1_35MainloopSm100TmaUmmaWarpSpecializedILi4ELi2ELi4ENS5_IJNS4_1CILi8EEENSA_ILi1EEESC_EEEEENS5_IJNSA_ILi128EEESF_NSA_ILi64EEEEEENS_6half_tENS5_IJSC_llEEESI_SJ_NS4_8TiledMMAINS4_8MMA_AtomIJNS4_26SM100_MMA_F16BF16_2x1SM_SSISI_SI_fLi128ELi128ELNS4_4UMMA5MajorE1ELSO_1ELNSN_7ScaleInE0ELSP_0EEEEEENS4_6LayoutINS5_IJSC_SC_SC_EEENS5_IJNSA_ILi0EEESU_SU_EEEEENS5_IJNS4_10UnderscoreESX_SX_EEEEENS4_18SM100_TMA_2SM_LOADENS4_14ComposedLayoutINS4_7SwizzleILi3ELi4ELi3EEENS4_18smem_ptr_flag_bitsILi16EEENSS_INS5_IJSG_SB_EEENS5_IJSC_SG_EEEEEEEvNS4_8identityENS4_28SM100_TMA_2SM_LOAD_MULTICASTES19_vS1A_EENS_8epilogue10collective18CollectiveEpilogueINS1D_23Sm100TmaWarpSpecializedILi4ELi2ELi16ELb1ELb0EEEJNS5_IJSG_SF_SG_EEENS5_IJNSS_ISG_SC_EENSS_INS5_IJNSA_ILi16EEENSA_ILi2EEEEEES17_EEEEESI_NS5_IJlSC_lEEESI_S1P_NS1D_6fusion15FusionCallbacksIS1H_NS1Q_17LinearCombinationISI_fSI_fLNS_15FloatRoundStyleE2EEES1I_S1O_JEEENS4_5SM1004TMEM4LOAD26SM100_TMEM_LOAD_32dp32b16xENS4_13SM90_TMA_LOADENS11_INS12_ILi1ELi4ELi3EEES15_NSS_INS5_IJSB_S1K_EEENS5_IJS1K_SC_EEEEEEENS4_39AutoVectorizingCopyWithAssumedAlignmentILi128EEENS4_14SM90_TMA_STOREES25_S27_S27_EEEvvEEEEvNT_6ParamsE)
        /*0008*/ 	.word	0x0000005b


	//----- nvinfo : EIATTR_FRAME_SIZE
	.align		4
.L_19:
        /*000c*/ 	.byte	0x04, 0x11
        /*000e*/ 	.short	(.L_21 - .L_20)
	.align		4
.L_20:
        /*0010*/ 	.word	index@($__internal_2_$__cuda_sm10x_tcgen05_guardrail_trap_unallocated_columns_being_dealloced)
        /*0014*/ 	.word	0x00000000


	//----- nvinfo : EIATTR_FRAME_SIZE
	.align		4
.L_21:
        /*0018*/ 	.byte	0x04, 0x11
        /*001a*/ 	.short	(.L_23 - .L_22)
	.align		4
.L_22:
        /*001c*/ 	.word	index@($__internal_1_$__cuda_sm10x_tcgen05_guardrail_trap_phase_invalid_during_alloc)
        /*0020*/ 	.word	0x00000000


	//----- nvinfo : EIATTR_FRAME_SIZE
	.align		4
.L_23:
        /*0024*/ 	.byte	0x04, 0x11
        /*0026*/ 	.short	(.L_25 - .L_24)
	.align		4
.L_24:
        /*0028*/ 	.word	index@($__internal_0_$__cuda_sm10x_tcgen05_guardrail_trap_col_being_dealloced_not_returned_by_alloc)
        /*002c*/ 	.word	0x00000000


	//----- nvinfo : EIATTR_FRAME_SIZE
	.align		4
.L_25:
        /*0030*/ 	.byte	0x04, 0x11
        /*0032*/ 	.short	(.L_27 - .L_26)
	.align		4
.L_26:
        /*0034*/ 	.word	index@(_ZN7cutlass13device_kernelINS_4gemm6kernel13GemmUniversalIN4cute5tupleIJiiiiEEENS1_10collective13CollectiveMmaINS1_35MainloopSm100TmaUmmaWarpSpecializedILi4ELi2ELi4ENS5_IJNS4_1CILi8EEENSA_ILi1EEESC_EEEEENS5_IJNSA_ILi128EEESF_NSA_ILi64EEEEEENS_6half_tENS5_IJSC_llEEESI_SJ_NS4_8TiledMMAINS4_8MMA_AtomIJNS4_26SM100_MMA_F16BF16_2x1SM_SSISI_SI_fLi128ELi128ELNS4_4UMMA5MajorE1ELSO_1ELNSN_7ScaleInE0ELSP_0EEEEEENS4_6LayoutINS5_IJSC_SC_SC_EEENS5_IJNSA_ILi0EEESU_SU_EEEEENS5_IJNS4_10UnderscoreESX_SX_EEEEENS4_18SM100_TMA_2SM_LOADENS4_14ComposedLayoutINS4_7SwizzleILi3ELi4ELi3EEENS4_18smem_ptr_flag_bitsILi16EEENSS_INS5_IJSG_SB_EEENS5_IJSC_SG_EEEEEEEvNS4_8identityENS4_28SM100_TMA_2SM_LOAD_MULTICASTES19_vS1A_EENS_8epilogue10collective18CollectiveEpilogueINS1D_23Sm100TmaWarpSpecializedILi4ELi2ELi16ELb1ELb0EEEJNS5_IJSG_SF_SG_EEENS5_IJNSS_ISG_SC_EENSS_INS5_IJNSA_ILi16EEENSA_ILi2EEEEEES17_EEEEESI_NS5_IJlSC_lEEESI_S1P_NS1D_6fusion15FusionCallbacksIS1H_NS1Q_17LinearCombinationISI_fSI_fLNS_15FloatRoundStyleE2EEES1I_S1O_JEEENS4_5SM1004TMEM4LOAD26SM100_TMEM_LOAD_32dp32b16xENS4_13SM90_TMA_LOADENS11_INS12_ILi1ELi4ELi3EEES15_NSS_INS5_IJSB_S1K_EEENS5_IJS1K_SC_EEEEEEENS4_39AutoVectorizingCopyWithAssumedAlignmentILi128EEENS4_14SM90_TMA_STOREES25_S27_S27_EEEvvEEEEvNT_6ParamsE)
        /*0038*/ 	.word	0x00000000


	//----- nvinfo : EIATTR_MIN_STACK_SIZE
	.align		4
.L_27:
        /*003c*/ 	.byte	0x04, 0x12
        /*003e*/ 	.short	(.L_29 - .L_28)
	.align		4
.L_28:
        /*0040*/ 	.word	index@(_ZN7cutlass13device_kernelINS_4gemm6kernel13GemmUniversalIN4cute5tupleIJiiiiEEENS1_10collective13CollectiveMmaINS1_35MainloopSm100TmaUmmaWarpSpecializedILi4ELi2ELi4ENS5_IJNS4_1CILi8EEENSA_ILi1EEESC_EEEEENS5_IJNSA_ILi128EEESF_NSA_ILi64EEEEEENS_6half_tENS5_IJSC_llEEESI_SJ_NS4_8TiledMMAINS4_8MMA_AtomIJNS4_26SM100_MMA_F16BF16_2x1SM_SSISI_SI_fLi128ELi128ELNS4_4UMMA5MajorE1ELSO_1ELNSN_7ScaleInE0ELSP_0EEEEEENS4_6LayoutINS5_IJSC_SC_SC_EEENS5_IJNSA_ILi0EEESU_SU_EEEEENS5_IJNS4_10UnderscoreESX_SX_EEEEENS4_18SM100_TMA_2SM_LOADENS4_14ComposedLayoutINS4_7SwizzleILi3ELi4ELi3EEENS4_18smem_ptr_flag_bitsILi16EEENSS_INS5_IJSG_SB_EEENS5_IJSC_SG_EEEEEEEvNS4_8identityENS4_28SM100_TMA_2SM_LOAD_MULTICASTES19_vS1A_EENS_8epilogue10collective18CollectiveEpilogueINS1D_23Sm100TmaWarpSpecializedILi4ELi2ELi16ELb1ELb0EEEJNS5_IJSG_SF_SG_EEENS5_IJNSS_ISG_SC_EENSS_INS5_IJNSA_ILi16EEENSA_ILi2EEEEEES17_EEEEESI_NS5_IJlSC_lEEESI_S1P_NS1D_6fusion15FusionCallbacksIS1H_NS1Q_17LinearCombinationISI_fSI_fLNS_15FloatRoundStyleE2EEES1I_S1O_JEEENS4_5SM1004TMEM4LOAD26SM100_TMEM_LOAD_32dp32b16xENS4_13SM90_TMA_LOADENS11_INS12_ILi1ELi4ELi3EEES15_NSS_INS5_IJSB_S1K_EEENS5_IJS1K_SC_EEEEEEENS4_39AutoVectorizingCopyWithAssumedAlignmentILi128EEENS4_14SM90_TMA_STOREES25_S27_S27_EEEvvEEEEvNT_6ParamsE)
        /*0044*/ 	.word	0x00000000
.L_29:


//--------------------- .nv.compat                --------------------------
	.section	.nv.compat,"",@"SHT_CUDA_COMPAT_INFO"
	.align	4
        /*0000*/ 	.byte	0x02, 0x09, 0x01, 0x00, 0x02, 0x02, 0x02, 0x00, 0x02, 0x05, 0x05, 0x00, 0x03, 0x07, 0x01, 0x01
        /*0010*/ 	.byte	0x02, 0x03, 0x01, 0x00, 0x02, 0x06, 0x01, 0x00, 0x04, 0x0b, 0x08, 0x00, 0x09, 0x00, 0x00, 0x00
        /*0020*/ 	.byte	0x00, 0x00, 0x00, 0x00


//--------------------- .nv.info._ZN7cutlass13device_kernelINS_4gemm6kernel13GemmUniversalIN4cute5tupleIJiiiiEEENS1_10collective13CollectiveMmaINS1_35MainloopSm100TmaUmmaWarpSpecializedILi4ELi2ELi4ENS5_IJNS4_1CILi8EEENSA_ILi1EEESC_EEEEENS5_IJNSA_ILi128EEESF_NSA_ILi64EEEEEENS_6half_tENS5_IJSC_llEEESI_SJ_NS4_8TiledMMAINS4_8MMA_AtomIJNS4_26SM100_MMA_F16BF16_2x1SM_SSISI_SI_fLi128ELi128ELNS4_4UMMA5MajorE1ELSO_1ELNSN_7ScaleInE0ELSP_0EEEEEENS4_6LayoutINS5_IJSC_SC_SC_EEENS5_IJNSA_ILi0EEESU_SU_EEEEENS5_IJNS4_10UnderscoreESX_SX_EEEEENS4_18SM100_TMA_2SM_LOADENS4_14ComposedLayoutINS4_7SwizzleILi3ELi4ELi3EEENS4_18smem_ptr_flag_bitsILi16EEENSS_INS5_IJSG_SB_EEENS5_IJSC_SG_EEEEEEEvNS4_8identityENS4_28SM100_TMA_2SM_LOAD_MULTICASTES19_vS1A_EENS_8epilogue10collective18CollectiveEpilogueINS1D_23Sm100TmaWarpSpecializedILi4ELi2ELi16ELb1ELb0EEEJNS5_IJSG_SF_SG_EEENS5_IJNSS_ISG_SC_EENSS_INS5_IJNSA_ILi16EEENSA_ILi2EEEEEES17_EEEEESI_NS5_IJlSC_lEEESI_S1P_NS1D_6fusion15FusionCallbacksIS1H_NS1Q_17LinearCombinationISI_fSI_fLNS_15FloatRoundStyleE2EEES1I_S1O_JEEENS4_5SM1004TMEM4LOAD26SM100_TMEM_LOAD_32dp32b16xENS4_13SM90_TMA_LOADENS11_INS12_ILi1ELi4ELi3EEES15_NSS_INS5_IJSB_S1K_EEENS5_IJS1K_SC_EEEEEEENS4_39AutoVectorizingCopyWithAssumedAlignmentILi128EEENS4_14SM90_TMA_STOREES25_S27_S27_EEEvvEEEEvNT_6ParamsE --------------------------
	.section	.nv.info._ZN7cutlass13device_kernelINS_4gemm6kernel13GemmUniversalIN4cute5tupleIJiiiiEEENS1_10collective13CollectiveMmaINS1_35MainloopSm100TmaUmmaWarpSpecializedILi4ELi2ELi4ENS5_IJNS4_1CILi8EEENSA_ILi1EEESC_EEEEENS5_IJNSA_ILi128EEESF_NSA_ILi64EEEEEENS_6half_tENS5_IJSC_llEEESI_SJ_NS4_8TiledMMAINS4_8MMA_AtomIJNS4_26SM100_MMA_F16BF16_2x1SM_SSISI_SI_fLi128ELi128ELNS4_4UMMA5MajorE1ELSO_1ELNSN_7ScaleInE0ELSP_0EEEEEENS4_6LayoutINS5_IJSC_SC_SC_EEENS5_IJNSA_ILi0EEESU_SU_EEEEENS5_IJNS4_10UnderscoreESX_SX_EEEEENS4_18SM100_TMA_2SM_LOADENS4_14ComposedLayoutINS4_7SwizzleILi3ELi4ELi3EEENS4_18smem_ptr_flag_bitsILi16EEENSS_INS5_IJSG_SB_EEENS5_IJSC_SG_EEEEEEEvNS4_8identityENS4_28SM100_TMA_2SM_LOAD_MULTICASTES19_vS1A_EENS_8epilogue10collective18CollectiveEpilogueINS1D_23Sm100TmaWarpSpecializedILi4ELi2ELi16ELb1ELb0EEEJNS5_IJSG_SF_SG_EEENS5_IJNSS_ISG_SC_EENSS_INS5_IJNSA_ILi16EEENSA_ILi2EEEEEES17_EEEEESI_NS5_IJlSC_lEEESI_S1P_NS1D_6fusion15FusionCallbacksIS1H_NS1Q_17LinearCombinationISI_fSI_fLNS_15FloatRoundStyleE2EEES1I_S1O_JEEENS4_5SM1004TMEM4LOAD26SM100_TMEM_LOAD_32dp32b16xENS4_13SM90_TMA_LOADENS11_INS12_ILi1ELi4ELi3EEES15_NSS_INS5_IJSB_S1K_EEENS5_IJS1K_SC_EEEEEEENS4_39AutoVectorizingCopyWithAssumedAlignmentILi128EEENS4_14SM90_TMA_STOREES25_S27_S27_EEEvvEEEEvNT_6ParamsE,"",@"SHT_CUDA_INFO"
	.sectionflags	@""
	.align	4


	//----- nvinfo : EIATTR_CUDA_API_VERSION
	.align		4
        /*0000*/ 	.byte	0x04, 0x37
        /*0002*/ 	.short	(.L_31 - .L_30)
.L_30:
        /*0004*/ 	.word	0x00000082


	//----- nvinfo : EIATTR_KPARAM_INFO
	.align		4
.L_31:
        /*0008*/ 	.byte	0x04, 0x17
        /*000a*/ 	.short	(.L_33 - .L_32)
.L_32:
        /*000c*/ 	.word	0x00000000
        /*0010*/ 	.short	0x0000
        /*0012*/ 	.short	0x0000
        /*0014*/ 	.byte	0x00, 0xf0, 0x01, 0x20


	//----- nvinfo : EIATTR_AT_ENTRY_FRAGMENTS
	.align		4
.L_33:
        /*0018*/ 	.byte	0x04, 0x4f
        /*001a*/ 	.short	(.L_35 - .L_34)


	//   ....[0]....
.L_34:
        /*001c*/ 	.word	0x00000007


	//----- nvinfo : EIATTR_RESERVED_SMEM_USED
	.align		4
.L_35:
        /*0020*/ 	.byte	0x01, 0x41
	.zero		2


	//----- nvinfo : EIATTR_SPARSE_MMA_MASK
	.align		4
        /*0024*/ 	.byte	0x03, 0x50
        /*0026*/ 	.short	0x0000


	//----- nvinfo : EIATTR_TCGEN05_2CTA_USED
	.align		4
        /*0028*/ 	.byte	0x01, 0x52
	.zero		2


	//----- nvinfo : EIATTR_MAXREG_COUNT
	.align		4
        /*002c*/ 	.byte	0x03, 0x1b
        /*002e*/ 	.short	0x00ff


	//----- nvinfo : EIATTR_NUM_BARRIERS
	.align		4
        /*0030*/ 	.byte	0x02, 0x4c
        /*0032*/ 	.byte	0x07
	.zero		1


	//----- nvinfo : EIATTR_EXTERNS
	.align		4
        /*0034*/ 	.byte	0x04, 0x0f
        /*0036*/ 	.short	(.L_37 - .L_36)


	//   ....[0]....
	.align		4
.L_36:
        /*0038*/ 	.word	index@(__assertfail)


	//----- nvinfo : EIATTR_MERCURY_ISA_VERSION
	.align		4
.L_37:
        /*003c*/ 	.byte	0x03, 0x5f
        /*003e*/ 	.short	0x0101


	//----- nvinfo : EIATTR_INT_WARP_WIDE_INSTR_OFFSETS
	.align		4
        /*0040*/ 	.byte	0x04, 0x31
        /*0042*/ 	.short	(.L_39 - .L_38)


	//   ....[0]....
.L_38:
        /*0044*/ 	.word	0x00000d50


	//   ....[1]....
        /*0048*/ 	.word	0x00000df0


	//   ....[2]....
        /*004c*/ 	.word	0x00002300


	//   ....[3]....
        /*0050*/ 	.word	0x000041c0


	//   ....[4]....
        /*0054*/ 	.word	0x000041e0


	//   ....[5]....
        /*0058*/ 	.word	0x00004210


	//   ....[6]....
        /*005c*/ 	.word	0x00004b50


	//   ....[7]....
        /*0060*/ 	.word	0x00004b70


	//   ....[8]....
        /*0064*/ 	.word	0x00004c60


	//   ....[9]....
        /*0068*/ 	.word	0x00004d20


	//   ....[10]....
        /*006c*/ 	.word	0x00004d40


	//   ....[11]....
        /*0070*/ 	.word	0x00004e30


	//   ....[12]....
        /*0074*/ 	.word	0x00004f00


	//   ....[13]....
        /*0078*/ 	.word	0x00004f20


	//   ....[14]....
        /*007c*/ 	.word	0x00005050


	//   ....[15]....
        /*0080*/ 	.word	0x000051d0


	//   ....[16]....
        /*0084*/ 	.word	0x000051e0


	//   ....[17]....
        /*0088*/ 	.word	0x00005370


	//----- nvinfo : EIATTR_COOP_GROUP_MASK_REGIDS
	.align		4
.L_39:
        /*008c*/ 	.byte	0x04, 0x29
        /*008e*/ 	.short	(.L_41 - .L_40)


	//   ....[0]....
.L_40:
        /*0090*/ 	.word	0xffffffff


	//   ....[1]....
        /*0094*/ 	.word	0xffffffff


	//   ....[2]....
        /*0098*/ 	.word	0xffffffff


	//   ....[3]....
        /*009c*/ 	.word	0xffffffff


	//   ....[4]....
        /*00a0*/ 	.word	0xffffffff


	//   ....[5]....
        /*00a4*/ 	.word	0xffffffff


	//   ....[6]....
        /*00a8*/ 	.word	0xffffffff


	//   ....[7]....
        /*00ac*/ 	.word	0xffffffff


	//   ....[8]....
        /*00b0*/ 	.word	0xffffffff


	//   ....[9]....
        /*00b4*/ 	.word	0xffffffff


	//   ....[10]....
        /*00b8*/ 	.word	0xffffffff


	//   ....[11]....
        /*00bc*/ 	.word	0xffffffff


	//   ....[12]....
        /*00c0*/ 	.word	0xffffffff


	//   ....[13]....
        /*00c4*/ 	.word	0xffffffff


	//----- nvinfo : EIATTR_COOP_GROUP_INSTR_OFFSETS
	.align		4
.L_41:
        /*00c8*/ 	.byte	0x04, 0x28
        /*00ca*/ 	.short	(.L_43 - .L_42)


	//   ....[0]....
.L_42:
        /*00cc*/ 	.word	0x000000c0


	//   ....[1]....
        /*00d0*/ 	.word	0x00000500


	//   ....[2]....
        /*00d4*/ 	.word	0x000006c0


	//   ....[3]....
        /*00d8*/ 	.word	0x00000850


	//   ....[4]....
        /*00dc*/ 	.word	0x00000940


	//   ....[5]....
        /*00e0*/ 	.word	0x00000aa0


	//   ....[6]....
        /*00e4*/ 	.word	0x00000c30


	//   ....[7]....
        /*00e8*/ 	.word	0x00000e70


	//   ....[8]....
        /*00ec*/ 	.word	0x000021e0


	//   ....[9]....
        /*00f0*/ 	.word	0x00002fc0


	//   ....[10]....
        /*00f4*/ 	.word	0x00003490


	//   ....[11]....
        /*00f8*/ 	.word	0x000034c0


	//   ....[12]....
        /*00fc*/ 	.word	0x000040c0


	//   ....[13]....
        /*0100*/ 	.word	0x000042d0


	//----- nvinfo : EIATTR_VRC_CTA_INIT_COUNT
	.align		4
.L_43:
        /*0104*/ 	.byte	0x02, 0x4a
        /*0106*/ 	.byte	0x80
	.zero		1


	//----- nvinfo : EIATTR_SYSCALL_OFFSETS
	.align		4
        /*0108*/ 	.byte	0x04, 0x46
        /*010a*/ 	.short	(.L_45 - .L_44)


	//   ....[0]....
.L_44:
        /*010c*/ 	.word	0x00005e30


	//   ....[1]....
        /*0110*/ 	.word	0x00005f20


	//   ....[2]....
        /*0114*/ 	.word	0x00006660


	//   ....[3]....
        /*0118*/ 	.word	0x00006f80


	//   ....[4]....
        /*011c*/ 	.word	0x00007840


	//   ....[5]....
        /*0120*/ 	.word	0x00008100


	//----- nvinfo : EIATTR_MBARRIER_INSTR_OFFSETS
	.align		4
.L_45:
        /*0124*/ 	.byte	0x04, 0x39
        /*0126*/ 	.short	(.L_47 - .L_46)


	//   ....[0]....
.L_46:
        /*0128*/ 	.word	0x00000630
        /*012c*/ 	.word	0x000000ff
        /*0130*/ 	.word	0x00000000
        /*0134*/ 	.short	0x0100
        /*0136*/ 	.byte	0x07
	.zero		1


	//   ....[1]....
        /*0138*/ 	.word	0x00000640
        /*013c*/ 	.word	0x000000ff
        /*0140*/ 	.word	0x00000020
        /*0144*/ 	.short	0x0100
        /*0146*/ 	.byte	0x07
	.zero		1


	//   ....[2]....
        /*0148*/ 	.word	0x00000650
        /*014c*/ 	.word	0x000000ff
        /*0150*/ 	.word	0x00000008
        /*0154*/ 	.short	0x0100
        /*0156*/ 	.byte	0x07
	.zero		1


	//   ....[3]....
        /*0158*/ 	.word	0x00000660
        /*015c*/ 	.word	0x000000ff
        /*0160*/ 	.word	0x00000028
        /*0164*/ 	.short	0x0100
        /*0166*/ 	.byte	0x07
	.zero		1


	//   ....[4]....
        /*0168*/ 	.word	0x00000670
        /*016c*/ 	.word	0x000000ff
        /*0170*/ 	.word	0x00000010
        /*0174*/ 	.short	0x0100
        /*0176*/ 	.byte	0x07
	.zero		1


	//   ....[5]....
        /*0178*/ 	.word	0x00000680
        /*017c*/ 	.word	0x000000ff
        /*0180*/ 	.word	0x00000030
        /*0184*/ 	.short	0x0100
        /*0186*/ 	.byte	0x07
	.zero		1


	//   ....[6]....
        /*0188*/ 	.word	0x00000690
        /*018c*/ 	.word	0x000000ff
        /*0190*/ 	.word	0x00000018
        /*0194*/ 	.short	0x0100
        /*0196*/ 	.byte	0x07
	.zero		1


	//   ....[7]....
        /*0198*/ 	.word	0x000006a0
        /*019c*/ 	.word	0x000000ff
        /*01a0*/ 	.word	0x00000038
        /*01a4*/ 	.short	0x0100
        /*01a6*/ 	.byte	0x07
	.zero		1


	//   ....[8]....
        /*01a8*/ 	.word	0x000007c0
        /*01ac*/ 	.word	0x000000ff
        /*01b0*/ 	.word	0x00000040
        /*01b4*/ 	.short	0x0100
        /*01b6*/ 	.byte	0x07
	.zero		1


	//   ....[9]....
        /*01b8*/ 	.word	0x000007d0
        /*01bc*/ 	.word	0x000000ff
        /*01c0*/ 	.word	0x00000060
        /*01c4*/ 	.short	0x0100
        /*01c6*/ 	.byte	0x07
	.zero		1


	//   ....[10]....
        /*01c8*/ 	.word	0x000007e0
        /*01cc*/ 	.word	0x000000ff
        /*01d0*/ 	.word	0x00000048
        /*01d4*/ 	.short	0x0100
        /*01d6*/ 	.byte	0x07
	.zero		1


	//   ....[11]....
        /*01d8*/ 	.word	0x000007f0
        /*01dc*/ 	.word	0x000000ff
        /*01e0*/ 	.word	0x00000068
        /*01e4*/ 	.short	0x0100
        /*01e6*/ 	.byte	0x07
	.zero		1


	//   ....[12]....
        /*01e8*/ 	.word	0x00000800
        /*01ec*/ 	.word	0x000000ff
        /*01f0*/ 	.word	0x00000050
        /*01f4*/ 	.short	0x0100
        /*01f6*/ 	.byte	0x07
	.zero		1


	//   ....[13]....
        /*01f8*/ 	.word	0x00000810
        /*01fc*/ 	.word	0x000000ff
        /*0200*/ 	.word	0x00000070
        /*0204*/ 	.short	0x0100
        /*0206*/ 	.byte	0x07
	.zero		1


	//   ....[14]....
        /*0208*/ 	.word	0x00000820
        /*020c*/ 	.word	0x000000ff
        /*0210*/ 	.word	0x00000058
        /*0214*/ 	.short	0x0100
        /*0216*/ 	.byte	0x07
	.zero		1


	//   ....[15]....
        /*0218*/ 	.word	0x00000830
        /*021c*/ 	.word	0x000000ff
        /*0220*/ 	.word	0x00000078
        /*0224*/ 	.short	0x0100
        /*0226*/ 	.byte	0x07
	.zero		1


	//   ....[16]....
        /*0228*/ 	.word	0x00000910
        /*022c*/ 	.word	0x000000ff
        /*0230*/ 	.word	0x00000080
        /*0234*/ 	.short	0x0100
        /*0236*/ 	.byte	0x05
	.zero		1


	//   ....[17]....
        /*0238*/ 	.word	0x00000920
        /*023c*/ 	.word	0x000000ff
        /*0240*/ 	.word	0x00000088
        /*0244*/ 	.short	0x0100
        /*0246*/ 	.byte	0x05
	.zero		1


	//   ....[18]....
        /*0248*/ 	.word	0x00000a50
        /*024c*/ 	.word	0x000000ff
        /*0250*/ 	.word	0x00000090
        /*0254*/ 	.short	0x0100
        /*0256*/ 	.byte	0x05
	.zero		1


	//   ....[19]....
        /*0258*/ 	.word	0x00000a60
        /*025c*/ 	.word	0x000000ff
        /*0260*/ 	.word	0x000000a0
        /*0264*/ 	.short	0x0100
        /*0266*/ 	.byte	0x05
	.zero		1


	//   ....[20]....
        /*0268*/ 	.word	0x00000a70
        /*026c*/ 	.word	0x000000ff
        /*0270*/ 	.word	0x00000098
        /*0274*/ 	.short	0x0100
        /*0276*/ 	.byte	0x05
	.zero		1


	//   ....[21]....
        /*0278*/ 	.word	0x00000a80
        /*027c*/ 	.word	0x000000ff
        /*0280*/ 	.word	0x000000a8
        /*0284*/ 	.short	0x0100
        /*0286*/ 	.byte	0x05
	.zero		1


	//   ....[22]....
        /*0288*/ 	.word	0x00000ba0
        /*028c*/ 	.word	0x000000ff
        /*0290*/ 	.word	0x000000b0
        /*0294*/ 	.short	0x0100
        /*0296*/ 	.byte	0x07
	.zero		1


	//   ....[23]....
        /*0298*/ 	.word	0x00000bb0
        /*029c*/ 	.word	0x000000ff
        /*02a0*/ 	.word	0x000000d0
        /*02a4*/ 	.short	0x0100
        /*02a6*/ 	.byte	0x07
	.zero		1


	//   ....[24]....
        /*02a8*/ 	.word	0x00000bc0
        /*02ac*/ 	.word	0x000000ff
        /*02b0*/ 	.word	0x000000b8
        /*02b4*/ 	.short	0x0100
        /*02b6*/ 	.byte	0x07
	.zero		1


	//   ....[25]....
        /*02b8*/ 	.word	0x00000bd0
        /*02bc*/ 	.word	0x000000ff
        /*02c0*/ 	.word	0x000000d8
        /*02c4*/ 	.short	0x0100
        /*02c6*/ 	.byte	0x07
	.zero		1


	//   ....[26]....
        /*02c8*/ 	.word	0x00000be0
        /*02cc*/ 	.word	0x000000ff
        /*02d0*/ 	.word	0x000000c0
        /*02d4*/ 	.short	0x0100
        /*02d6*/ 	.byte	0x07
	.zero		1


	//   ....[27]....
        /*02d8*/ 	.word	0x00000bf0
        /*02dc*/ 	.word	0x000000ff
        /*02e0*/ 	.word	0x000000e0
        /*02e4*/ 	.short	0x0100
        /*02e6*/ 	.byte	0x07
	.zero		1


	//   ....[28]....
        /*02e8*/ 	.word	0x00000c00
        /*02ec*/ 	.word	0x000000ff
        /*02f0*/ 	.word	0x000000c8
        /*02f4*/ 	.short	0x0100
        /*02f6*/ 	.byte	0x07
	.zero		1


	//   ....[29]....
        /*02f8*/ 	.word	0x00000c10
        /*02fc*/ 	.word	0x000000ff
        /*0300*/ 	.word	0x000000e8
        /*0304*/ 	.short	0x0100
        /*0306*/ 	.byte	0x07
	.zero		1


	//   ....[30]....
        /*0308*/ 	.word	0x00000d00
        /*030c*/ 	.word	0x000000ff
        /*0310*/ 	.word	0x000000f0
        /*0314*/ 	.short	0x0100
        /*0316*/ 	.byte	0x05
	.zero		1


	//   ....[31]....
        /*0318*/ 	.word	0x00000d10
        /*031c*/ 	.word	0x000000ff
        /*0320*/ 	.word	0x00000100
        /*0324*/ 	.short	0x0100
        /*0326*/ 	.byte	0x05
	.zero		1


	//   ....[32]....
        /*0328*/ 	.word	0x00000d20
        /*032c*/ 	.word	0x000000ff
        /*0330*/ 	.word	0x000000f8
        /*0334*/ 	.short	0x0100
        /*0336*/ 	.byte	0x05
	.zero		1


	//   ....[33]....
        /*0338*/ 	.word	0x00000d30
        /*033c*/ 	.word	0x000000ff
        /*0340*/ 	.word	0x00000108
        /*0344*/ 	.short	0x0100
        /*0346*/ 	.byte	0x05
	.zero		1


	//   ....[34]....
        /*0348*/ 	.word	0x00000e30
        /*034c*/ 	.word	0x000000ff
        /*0350*/ 	.word	0x00000110
        /*0354*/ 	.short	0x0100
        /*0356*/ 	.byte	0x04
	.zero		1


	//   ....[35]....
        /*0358*/ 	.word	0x000019a0
        /*035c*/ 	.word	0x00000003
        /*0360*/ 	.word	0x00000100
        /*0364*/ 	.short	0x010a
        /*0366*/ 	.byte	0xff
	.zero		1


	//   ....[36]....
        /*0368*/ 	.word	0x000019d0
        /*036c*/ 	.word	0x00000003
        /*0370*/ 	.word	0x000000f0
        /*0374*/ 	.short	0x0101
        /*0376*/ 	.byte	0xff
	.zero		1


	//   ....[37]....
        /*0378*/ 	.word	0x00001ad0
        /*037c*/ 	.word	0x000000ff
        /*0380*/ 	.word	0x00000020
        /*0384*/ 	.short	0x010a
        /*0386*/ 	.byte	0x08
	.zero		1


	//   ....[38]....
        /*0388*/ 	.word	0x00001ba0
        /*038c*/ 	.word	0x000000ff
        /*0390*/ 	.word	0x00000020
        /*0394*/ 	.short	0x010a
        /*0396*/ 	.byte	0x21
	.zero		1


	//   ....[39]....
        /*0398*/ 	.word	0x00001d50
        /*039c*/ 	.word	0x000000ff
        /*03a0*/ 	.word	0x00000020
        /*03a4*/ 	.short	0x010a
        /*03a6*/ 	.byte	0x08
	.zero		1


	//   ....[40]....
        /*03a8*/ 	.word	0x00001e70
        /*03ac*/ 	.word	0x000000ff
        /*03b0*/ 	.word	0x00000088
        /*03b4*/ 	.short	0x0101
        /*03b6*/ 	.byte	0x06
	.zero		1


	//   ....[41]....
        /*03b8*/ 	.word	0x00001e90
        /*03bc*/ 	.word	0x000000ff
        /*03c0*/ 	.word	0x00000020
        /*03c4*/ 	.short	0x010a
        /*03c6*/ 	.byte	0x08
	.zero		1


	//   ....[42]....
        /*03c8*/ 	.word	0x00001f10
        /*03cc*/ 	.word	0x000000ff
        /*03d0*/ 	.word	0x00000020
        /*03d4*/ 	.short	0x010a
        /*03d6*/ 	.byte	0x11
	.zero		1


	//   ....[43]....
        /*03d8*/ 	.word	0x000020a0
        /*03dc*/ 	.word	0x000000ff
        /*03e0*/ 	.word	0x00000020
        /*03e4*/ 	.short	0x010a
        /*03e6*/ 	.byte	0x08
	.zero		1


	//   ....[44]....
        /*03e8*/ 	.word	0x00002210
        /*03ec*/ 	.word	0x00000002
        /*03f0*/ 	.word	0x00000090
        /*03f4*/ 	.short	0x010a
        /*03f6*/ 	.byte	0xff
	.zero		1


	//   ....[45]....
        /*03f8*/ 	.word	0x000022d0
        /*03fc*/ 	.word	0x00000002
        /*0400*/ 	.word	0x00000000
        /*0404*/ 	.short	0x0101
        /*0406*/ 	.byte	0xff
	.zero		1


	//   ....[46]....
        /*0408*/ 	.word	0x00002830
        /*040c*/ 	.word	0x000000ff
        /*0410*/ 	.word	0x00000000
        /*0414*/ 	.short	0x010a
        /*0416*/ 	.byte	0x04
	.zero		1


	//   ....[47]....
        /*0418*/ 	.word	0x000028c0
        /*041c*/ 	.word	0x000000ff
        /*0420*/ 	.word	0x00000000
        /*0424*/ 	.short	0x010a
        /*0426*/ 	.byte	0x04
	.zero		1


	//   ....[48]....
        /*0428*/ 	.word	0x00002950
        /*042c*/ 	.word	0x000000ff
        /*0430*/ 	.word	0x00000000
        /*0434*/ 	.short	0x010a
        /*0436*/ 	.byte	0x04
	.zero		1


	//   ....[49]....
        /*0438*/ 	.word	0x000029f0
        /*043c*/ 	.word	0x00000000
        /*0440*/ 	.word	0x00000000
        /*0444*/ 	.short	0x010a
        /*0446*/ 	.byte	0xff
	.zero		1


	//   ....[50]....
        /*0448*/ 	.word	0x00002b20
        /*044c*/ 	.word	0x00000000
        /*0450*/ 	.word	0x000000f0
        /*0454*/ 	.short	0x010a
        /*0456*/ 	.byte	0xff
	.zero		1


	//   ....[51]....
        /*0458*/ 	.word	0x00002b90
        /*045c*/ 	.word	0x00000004
        /*0460*/ 	.word	0x00000000
        /*0464*/ 	.short	0x0101
        /*0466*/ 	.byte	0xff
	.zero		1


	//   ....[52]....
        /*0468*/ 	.word	0x00002bb0
        /*046c*/ 	.word	0x000000ff
        /*0470*/ 	.word	0x000000a0
        /*0474*/ 	.short	0x010a
        /*0476*/ 	.byte	0x05
	.zero		1


	//   ....[53]....
        /*0478*/ 	.word	0x00002cd0
        /*047c*/ 	.word	0x00000000
        /*0480*/ 	.word	0x00000090
        /*0484*/ 	.short	0x010a
        /*0486*/ 	.byte	0xff
	.zero		1


	//   ....[54]....
        /*0488*/ 	.word	0x00002dd0
        /*048c*/ 	.word	0x00000000
        /*0490*/ 	.word	0x00000000
        /*0494*/ 	.short	0x0101
        /*0496*/ 	.byte	0xff
	.zero		1


	//   ....[55]....
        /*0498*/ 	.word	0x00002e60
        /*049c*/ 	.word	0x000000ff
        /*04a0*/ 	.word	0x000000a0
        /*04a4*/ 	.short	0x0106
        /*04a6*/ 	.byte	0x05
	.zero		1


	//   ....[56]....
        /*04a8*/ 	.word	0x00002e80
        /*04ac*/ 	.word	0x000000ff
        /*04b0*/ 	.word	0x000000a0
        /*04b4*/ 	.short	0x010a
        /*04b6*/ 	.byte	0x05
	.zero		1


	//   ....[57]....
        /*04b8*/ 	.word	0x00002f10
        /*04bc*/ 	.word	0x000000ff
        /*04c0*/ 	.word	0x000000a0
        /*04c4*/ 	.short	0x0106
        /*04c6*/ 	.byte	0x04
	.zero		1


	//   ....[58]....
        /*04c8*/ 	.word	0x00002f50
        /*04cc*/ 	.word	0x00000000
        /*04d0*/ 	.word	0x000000a0
        /*04d4*/ 	.short	0x010a
        /*04d6*/ 	.byte	0xff
	.zero		1


	//   ....[59]....
        /*04d8*/ 	.word	0x00003190
        /*04dc*/ 	.word	0x000000ff
        /*04e0*/ 	.word	0x00000008
        /*04e4*/ 	.short	0x010a
        /*04e6*/ 	.byte	0x04
	.zero		1


	//   ....[60]....
        /*04e8*/ 	.word	0x000031b0
        /*04ec*/ 	.word	0x000000ff
        /*04f0*/ 	.word	0x00000008
        /*04f4*/ 	.short	0x010a
        /*04f6*/ 	.byte	0x04
	.zero		1


	//   ....[61]....
        /*04f8*/ 	.word	0x00003340
        /*04fc*/ 	.word	0x000000ff
        /*0500*/ 	.word	0x00000008
        /*0504*/ 	.short	0x010a
        /*0506*/ 	.byte	0x04
	.zero		1


	//   ....[62]....
        /*0508*/ 	.word	0x00003360
        /*050c*/ 	.word	0x000000ff
        /*0510*/ 	.word	0x00000008
        /*0514*/ 	.short	0x010a
        /*0516*/ 	.byte	0x04
	.zero		1


	//   ....[63]....
        /*0518*/ 	.word	0x00003420
        /*051c*/ 	.word	0x000000ff
        /*0520*/ 	.word	0x00000000
        /*0524*/ 	.short	0x0101
        /*0526*/ 	.byte	0x05
	.zero		1


	//   ....[64]....
        /*0528*/ 	.word	0x00003740
        /*052c*/ 	.word	0x00000000
        /*0530*/ 	.word	0x00000090
        /*0534*/ 	.short	0x010a
        /*0536*/ 	.byte	0xff
	.zero		1


	//   ....[65]....
        /*0538*/ 	.word	0x00003800
        /*053c*/ 	.word	0x00000000
        /*0540*/ 	.word	0x00000000
        /*0544*/ 	.short	0x0101
        /*0546*/ 	.byte	0xff
	.zero		1


	//   ....[66]....
        /*0548*/ 	.word	0x000038c0
        /*054c*/ 	.word	0x000000ff
        /*0550*/ 	.word	0x00000000
        /*0554*/ 	.short	0x010a
        /*0556*/ 	.byte	0x06
	.zero		1


	//   ....[67]....
        /*0558*/ 	.word	0x000038d0
        /*055c*/ 	.word	0x000000ff
        /*0560*/ 	.word	0x000000d0
        /*0564*/ 	.short	0x010a
        /*0566*/ 	.byte	0x07
	.zero		1


	//   ....[68]....
        /*0568*/ 	.word	0x00003980
        /*056c*/ 	.word	0x000000ff
        /*0570*/ 	.word	0x00000000
        /*0574*/ 	.short	0x010a
        /*0576*/ 	.byte	0x06
	.zero		1


	//   ....[69]....
        /*0578*/ 	.word	0x00003ab0
        /*057c*/ 	.word	0x000000ff
        /*0580*/ 	.word	0x00000000
        /*0584*/ 	.short	0x010a
        /*0586*/ 	.byte	0x1e
	.zero		1


	//   ....[70]....
        /*0588*/ 	.word	0x00003db0
        /*058c*/ 	.word	0x000000ff
        /*0590*/ 	.word	0x00000000
        /*0594*/ 	.short	0x010a
        /*0596*/ 	.byte	0x07
	.zero		1


	//   ....[71]....
        /*0598*/ 	.word	0x00003e40
        /*059c*/ 	.word	0x000000ff
        /*05a0*/ 	.word	0x00000000
        /*05a4*/ 	.short	0x010a
        /*05a6*/ 	.byte	0x07
	.zero		1


	//   ....[72]....
        /*05a8*/ 	.word	0x00003ed0
        /*05ac*/ 	.word	0x000000ff
        /*05b0*/ 	.word	0x00000000
        /*05b4*/ 	.short	0x010a
        /*05b6*/ 	.byte	0x07
	.zero		1


	//   ....[73]....
        /*05b8*/ 	.word	0x00003f70
        /*05bc*/ 	.word	0x00000000
        /*05c0*/ 	.word	0x00000000
        /*05c4*/ 	.short	0x010a
        /*05c6*/ 	.byte	0xff
	.zero		1


	//   ....[74]....
        /*05c8*/ 	.word	0x00003fb0
        /*05cc*/ 	.word	0x00000000
        /*05d0*/ 	.word	0x00000000
        /*05d4*/ 	.short	0x010a
        /*05d6*/ 	.byte	0xff
	.zero		1


	//   ....[75]....
        /*05d8*/ 	.word	0x00004020
        /*05dc*/ 	.word	0x000000ff
        /*05e0*/ 	.word	0x00000000
        /*05e4*/ 	.short	0x0101
        /*05e6*/ 	.byte	0x06
	.zero		1


	//   ....[76]....
        /*05e8*/ 	.word	0x00004060
        /*05ec*/ 	.word	0x000000ff
        /*05f0*/ 	.word	0x00000110
        /*05f4*/ 	.short	0x010a
        /*05f6*/ 	.byte	0x05
	.zero		1


	//   ....[77]....
        /*05f8*/ 	.word	0x000040b0
        /*05fc*/ 	.word	0x000000ff
        /*0600*/ 	.word	0x00000000
        /*0604*/ 	.short	0x0101
        /*0606*/ 	.byte	0x06
	.zero		1


	//   ....[78]....
        /*0608*/ 	.word	0x00004500
        /*060c*/ 	.word	0x00000000
        /*0610*/ 	.word	0x00000090
        /*0614*/ 	.short	0x010a
        /*0616*/ 	.byte	0xff
	.zero		1


	//   ....[79]....
        /*0618*/ 	.word	0x000045c0
        /*061c*/ 	.word	0x00000000
        /*0620*/ 	.word	0x00000000
        /*0624*/ 	.short	0x0101
        /*0626*/ 	.byte	0xff
	.zero		1


	//   ....[80]....
        /*0628*/ 	.word	0x000048e0
        /*062c*/ 	.word	0x000000ff
        /*0630*/ 	.word	0x00000088
        /*0634*/ 	.short	0x010a
        /*0636*/ 	.byte	0x07
	.zero		1


	//   ....[81]....
        /*0638*/ 	.word	0x00004ad0
        /*063c*/ 	.word	0x000000ff
        /*0640*/ 	.word	0x00000060
        /*0644*/ 	.short	0x010a
        /*0646*/ 	.byte	0x07
	.zero		1


	//   ....[82]....
        /*0648*/ 	.word	0x00004cc0
        /*064c*/ 	.word	0x000000ff
        /*0650*/ 	.word	0x00000040
        /*0654*/ 	.short	0x010b
        /*0656*/ 	.byte	0x07
	.zero		1


	//   ....[83]....
        /*0658*/ 	.word	0x00004cd0
        /*065c*/ 	.word	0x000000ff
        /*0660*/ 	.word	0x00000000
        /*0664*/ 	.short	0x0101
        /*0666*/ 	.byte	0x0e
	.zero		1


	//   ....[84]....
        /*0668*/ 	.word	0x00004cf0
        /*066c*/ 	.word	0x000000ff
        /*0670*/ 	.word	0x00000068
        /*0674*/ 	.short	0x010a
        /*0676*/ 	.byte	0x07
	.zero		1


	//   ....[85]....
        /*0678*/ 	.word	0x00004ea0
        /*067c*/ 	.word	0x000000ff
        /*0680*/ 	.word	0x00000048
        /*0684*/ 	.short	0x010b
        /*0686*/ 	.byte	0x07
	.zero		1


	//   ....[86]....
        /*0688*/ 	.word	0x00004eb0
        /*068c*/ 	.word	0x000000ff
        /*0690*/ 	.word	0x00000000
        /*0694*/ 	.short	0x0101
        /*0696*/ 	.byte	0x0e
	.zero		1


	//   ....[87]....
        /*0698*/ 	.word	0x00004ec0
        /*069c*/ 	.word	0x000000ff
        /*06a0*/ 	.word	0x00000070
        /*06a4*/ 	.short	0x010a
        /*06a6*/ 	.byte	0x07
	.zero		1


	//   ....[88]....
        /*06a8*/ 	.word	0x000050f0
        /*06ac*/ 	.word	0x000000ff
        /*06b0*/ 	.word	0x00000050
        /*06b4*/ 	.short	0x010b
        /*06b6*/ 	.byte	0x07
	.zero		1


	//   ....[89]....
        /*06b8*/ 	.word	0x00005160
        /*06bc*/ 	.word	0x000000ff
        /*06c0*/ 	.word	0x00000000
        /*06c4*/ 	.short	0x0101
        /*06c6*/ 	.byte	0x0e
	.zero		1


	//   ....[90]....
        /*06c8*/ 	.word	0x000051a0
        /*06cc*/ 	.word	0x000000ff
        /*06d0*/ 	.word	0x00000078
        /*06d4*/ 	.short	0x010a
        /*06d6*/ 	.byte	0x07
	.zero		1


	//   ....[91]....
        /*06d8*/ 	.word	0x000053d0
        /*06dc*/ 	.word	0x000000ff
        /*06e0*/ 	.word	0x00000058
        /*06e4*/ 	.short	0x010b
        /*06e6*/ 	.byte	0x07
	.zero		1


	//   ....[92]....
        /*06e8*/ 	.word	0x000053f0
        /*06ec*/ 	.word	0x000000ff
        /*06f0*/ 	.word	0x00000000
        /*06f4*/ 	.short	0x0101
        /*06f6*/ 	.byte	0x0d
	.zero		1


	//   ....[93]....
        /*06f8*/ 	.word	0x00005420
        /*06fc*/ 	.word	0x000000ff
        /*0700*/ 	.word	0x00000060
        /*0704*/ 	.short	0x010a
        /*0706*/ 	.byte	0x07
	.zero		1


	//   ....[94]....
        /*0708*/ 	.word	0x00005440
        /*070c*/ 	.word	0x000000ff
        /*0710*/ 	.word	0x00000068
        /*0714*/ 	.short	0x010a
        /*0716*/ 	.byte	0x07
	.zero		1


	//   ....[95]....
        /*0718*/ 	.word	0x00005460
        /*071c*/ 	.word	0x000000ff
        /*0720*/ 	.word	0x00000070
        /*0724*/ 	.short	0x010a
        /*0726*/ 	.byte	0x07
	.zero		1


	//   ....[96]....
        /*0728*/ 	.word	0x000054a0
        /*072c*/ 	.word	0x00000000
        /*0730*/ 	.word	0x00000078
        /*0734*/ 	.short	0x010a
        /*0736*/ 	.byte	0xff
	.zero		1


	//   ....[97]....
        /*0738*/ 	.word	0x000057f0
        /*073c*/ 	.word	0x00000000
        /*0740*/ 	.word	0x00000090
        /*0744*/ 	.short	0x010a
        /*0746*/ 	.byte	0xff
	.zero		1


	//   ....[98]....
        /*0748*/ 	.word	0x00005900
        /*074c*/ 	.word	0x00000000
        /*0750*/ 	.word	0x00000000
        /*0754*/ 	.short	0x0101
        /*0756*/ 	.byte	0xff
	.zero		1


	//   ....[99]....
        /*0758*/ 	.word	0x00006320
        /*075c*/ 	.word	0x000000ff
        /*0760*/ 	.word	0x00000040
        /*0764*/ 	.short	0x010a
        /*0766*/ 	.byte	0x30
	.zero		1


	//   ....[100]....
        /*0768*/ 	.word	0x00006360
        /*076c*/ 	.word	0x0000004a
        /*0770*/ 	.word	0x000000b0
        /*0774*/ 	.short	0x010a
        /*0776*/ 	.byte	0xff
	.zero		1


	//   ....[101]....
        /*0778*/ 	.word	0x00006470
        /*077c*/ 	.word	0x000000ff
        /*0780*/ 	.word	0x00000040
        /*0784*/ 	.short	0x010a
        /*0786*/ 	.byte	0x30
	.zero		1


	//   ....[102]....
        /*0788*/ 	.word	0x00006540
        /*078c*/ 	.word	0x0000004a
        /*0790*/ 	.word	0x000000b0
        /*0794*/ 	.short	0x010a
        /*0796*/ 	.byte	0xff
	.zero		1


	//   ....[103]....
        /*0798*/ 	.word	0x00006cf0
        /*079c*/ 	.word	0x00000000
        /*07a0*/ 	.word	0x00000000
        /*07a4*/ 	.short	0x0101
        /*07a6*/ 	.byte	0xff
	.zero		1


	//   ....[104]....
        /*07a8*/ 	.word	0x00006d00
        /*07ac*/ 	.word	0x00000003
        /*07b0*/ 	.word	0x00000040
        /*07b4*/ 	.short	0x010a
        /*07b6*/ 	.byte	0xff
	.zero		1


	//   ....[105]....
        /*07b8*/ 	.word	0x00006dc0
        /*07bc*/ 	.word	0x00000003
        /*07c0*/ 	.word	0x00000040
        /*07c4*/ 	.short	0x010a
        /*07c6*/ 	.byte	0xff
	.zero		1


	//   ....[106]....
        /*07c8*/ 	.word	0x000075b0
        /*07cc*/ 	.word	0x00000052
        /*07d0*/ 	.word	0x00000000
        /*07d4*/ 	.short	0x0101
        /*07d6*/ 	.byte	0xff
	.zero		1


	//   ....[107]....
        /*07d8*/ 	.word	0x000075d0
        /*07dc*/ 	.word	0x00000053
        /*07e0*/ 	.word	0x00000040
        /*07e4*/ 	.short	0x010a
        /*07e6*/ 	.byte	0xff
	.zero		1


	//   ....[108]....
        /*07e8*/ 	.word	0x00007680
        /*07ec*/ 	.word	0x00000053
        /*07f0*/ 	.word	0x00000040
        /*07f4*/ 	.short	0x010a
        /*07f6*/ 	.byte	0xff
	.zero		1


	//   ....[109]....
        /*07f8*/ 	.word	0x00007e70
        /*07fc*/ 	.word	0x00000052
        /*0800*/ 	.word	0x00000000
        /*0804*/ 	.short	0x0101
        /*0806*/ 	.byte	0xff
	.zero		1


	//   ....[110]....
        /*0808*/ 	.word	0x00007e90
        /*080c*/ 	.word	0x00000058
        /*0810*/ 	.word	0x00000040
        /*0814*/ 	.short	0x010a
        /*0816*/ 	.byte	0xff
	.zero		1


	//   ....[111]....
        /*0818*/ 	.word	0x00007f40
        /*081c*/ 	.word	0x00000058
        /*0820*/ 	.word	0x00000040
        /*0824*/ 	.short	0x010a
        /*0826*/ 	.byte	0xff
	.zero		1


	//   ....[112]....
        /*0828*/ 	.word	0x000081f0
        /*082c*/ 	.word	0x0000004a
        /*0830*/ 	.word	0x00000000
        /*0834*/ 	.short	0x0101
        /*0836*/ 	.byte	0xff
	.zero		1


	//   ....[113]....
        /*0838*/ 	.word	0x00008780
        /*083c*/ 	.word	0x00000002
        /*0840*/ 	.word	0x00000000
        /*0844*/ 	.short	0x0101
        /*0846*/ 	.byte	0xff
	.zero		1


	//   ....[114]....
        /*0848*/ 	.word	0x000089f0
        /*084c*/ 	.word	0x000000ff
        /*0850*/ 	.word	0x00000000
        /*0854*/ 	.short	0x0101
        /*0856*/ 	.byte	0x04
	.zero		1


	//   ....[115]....
        /*0858*/ 	.word	0x00008a10
        /*085c*/ 	.word	0x00000003
        /*0860*/ 	.word	0x00000100
        /*0864*/ 	.short	0x010a
        /*0866*/ 	.byte	0xff
	.zero		1


	//   ....[116]....
        /*0868*/ 	.word	0x00008a70
        /*086c*/ 	.word	0x00000002
        /*0870*/ 	.word	0x00000020
        /*0874*/ 	.short	0x010a
        /*0876*/ 	.byte	0xff
	.zero		1


	//   ....[117]....
        /*0878*/ 	.word	0x00008ad0
        /*087c*/ 	.word	0x00000002
        /*0880*/ 	.word	0x00000020
        /*0884*/ 	.short	0x010a
        /*0886*/ 	.byte	0xff
	.zero		1


	//   ....[118]....
        /*0888*/ 	.word	0x00008b20
        /*088c*/ 	.word	0x00000002
        /*0890*/ 	.word	0x00000090
        /*0894*/ 	.short	0x010a
        /*0896*/ 	.byte	0xff
	.zero		1


	//   ....[119]....
        /*0898*/ 	.word	0x00008b80
        /*089c*/ 	.word	0x00000000
        /*08a0*/ 	.word	0x00000000
        /*08a4*/ 	.short	0x010a
        /*08a6*/ 	.byte	0xff
	.zero		1


	//   ....[120]....
        /*08a8*/ 	.word	0x00008be0
        /*08ac*/ 	.word	0x00000000
        /*08b0*/ 	.word	0x00000000
        /*08b4*/ 	.short	0x010a
        /*08b6*/ 	.byte	0xff
	.zero		1


	//   ....[121]....
        /*08b8*/ 	.word	0x00008c40
        /*08bc*/ 	.word	0x00000000
        /*08c0*/ 	.word	0x00000000
        /*08c4*/ 	.short	0x010a
        /*08c6*/ 	.byte	0xff
	.zero		1


	//   ....[122]....
        /*08c8*/ 	.word	0x00008c90
        /*08cc*/ 	.word	0x00000000
        /*08d0*/ 	.word	0x000000f0
        /*08d4*/ 	.short	0x010a
        /*08d6*/ 	.byte	0xff
	.zero		1


	//   ....[123]....
        /*08d8*/ 	.word	0x00008cf0
        /*08dc*/ 	.word	0x00000000
        /*08e0*/ 	.word	0x000000a0
        /*08e4*/ 	.short	0x010a
        /*08e6*/ 	.byte	0xff
	.zero		1


	//   ....[124]....
        /*08e8*/ 	.word	0x00008d40
        /*08ec*/ 	.word	0x00000000
        /*08f0*/ 	.word	0x00000090
        /*08f4*/ 	.short	0x010a
        /*08f6*/ 	.byte	0xff
	.zero		1


	//   ....[125]....
        /*08f8*/ 	.word	0x00008da0
        /*08fc*/ 	.word	0x00000000
        /*0900*/ 	.word	0x000000a0
        /*0904*/ 	.short	0x010a
        /*0906*/ 	.byte	0xff
	.zero		1


	//   ....[126]....
        /*0908*/ 	.word	0x00008e00
        /*090c*/ 	.word	0x00000004
        /*0910*/ 	.word	0x00000008
        /*0914*/ 	.short	0x010a
        /*0916*/ 	.byte	0xff
	.zero		1


	//   ....[127]....
        /*0918*/ 	.word	0x00008ee0
        /*091c*/ 	.word	0x00000002
        /*0920*/ 	.word	0x00000008
        /*0924*/ 	.short	0x010a
        /*0926*/ 	.byte	0xff
	.zero		1


	//   ....[128]....
        /*0928*/ 	.word	0x00008f30
        /*092c*/ 	.word	0x00000000
        /*0930*/ 	.word	0x00000090
        /*0934*/ 	.short	0x010a
        /*0936*/ 	.byte	0xff
	.zero		1


	//   ....[129]....
        /*0938*/ 	.word	0x00008f90
        /*093c*/ 	.word	0x00000000
        /*0940*/ 	.word	0x000000d0
        /*0944*/ 	.short	0x010a
        /*0946*/ 	.byte	0xff
	.zero		1


	//   ....[130]....
        /*0948*/ 	.word	0x00008ff0
        /*094c*/ 	.word	0x00000000
        /*0950*/ 	.word	0x00000000
        /*0954*/ 	.short	0x010a
        /*0956*/ 	.byte	0xff
	.zero		1


	//   ....[131]....
        /*0958*/ 	.word	0x00009050
        /*095c*/ 	.word	0x00000000
        /*0960*/ 	.word	0x00000000
        /*0964*/ 	.short	0x010a
        /*0966*/ 	.byte	0xff
	.zero		1


	//   ....[132]....
        /*0968*/ 	.word	0x000090b0
        /*096c*/ 	.word	0x00000000
        /*0970*/ 	.word	0x00000000
        /*0974*/ 	.short	0x010a
        /*0976*/ 	.byte	0xff
	.zero		1


	//   ....[133]....
        /*0978*/ 	.word	0x00009110
        /*097c*/ 	.word	0x00000000
        /*0980*/ 	.word	0x00000000
        /*0984*/ 	.short	0x010a
        /*0986*/ 	.byte	0xff
	.zero		1


	//   ....[134]....
        /*0988*/ 	.word	0x00009170
        /*098c*/ 	.word	0x00000000
        /*0990*/ 	.word	0x00000110
        /*0994*/ 	.short	0x010a
        /*0996*/ 	.byte	0xff
	.zero		1


	//   ....[135]....
        /*0998*/ 	.word	0x000091c0
        /*099c*/ 	.word	0x00000000
        /*09a0*/ 	.word	0x00000090
        /*09a4*/ 	.short	0x010a
        /*09a6*/ 	.byte	0xff
	.zero		1


	//   ....[136]....
        /*09a8*/ 	.word	0x00009220
        /*09ac*/ 	.word	0x00000000
        /*09b0*/ 	.word	0x00000088
        /*09b4*/ 	.short	0x010a
        /*09b6*/ 	.byte	0xff
	.zero		1


	//   ....[137]....
        /*09b8*/ 	.word	0x00009280
        /*09bc*/ 	.word	0x00000003
        /*09c0*/ 	.word	0x00000060
        /*09c4*/ 	.short	0x010a
        /*09c6*/ 	.byte	0xff
	.zero		1


	//   ....[138]....
        /*09c8*/ 	.word	0x000092e0
        /*09cc*/ 	.word	0x00000003
        /*09d0*/ 	.word	0x00000068
        /*09d4*/ 	.short	0x010a
        /*09d6*/ 	.byte	0xff
	.zero		1


	//   ....[139]....
        /*09d8*/ 	.word	0x00009340
        /*09dc*/ 	.word	0x00000003
        /*09e0*/ 	.word	0x00000070
        /*09e4*/ 	.short	0x010a
        /*09e6*/ 	.byte	0xff
	.zero		1


	//   ....[140]....
        /*09e8*/ 	.word	0x000093a0
        /*09ec*/ 	.word	0x00000003
        /*09f0*/ 	.word	0x00000078
        /*09f4*/ 	.short	0x010a
        /*09f6*/ 	.byte	0xff
	.zero		1


	//   ....[141]....
        /*09f8*/ 	.word	0x00009400
        /*09fc*/ 	.word	0x00000000
        /*0a00*/ 	.word	0x00000060
        /*0a04*/ 	.short	0x010a
        /*0a06*/ 	.byte	0xff
	.zero		1


	//   ....[142]....
        /*0a08*/ 	.word	0x00009460
        /*0a0c*/ 	.word	0x00000000
        /*0a10*/ 	.word	0x00000068
        /*0a14*/ 	.short	0x010a
        /*0a16*/ 	.byte	0xff
	.zero		1


	//   ....[143]....
        /*0a18*/ 	.word	0x000094c0
        /*0a1c*/ 	.word	0x00000000
        /*0a20*/ 	.word	0x00000070
        /*0a24*/ 	.short	0x010a
        /*0a26*/ 	.byte	0xff
	.zero		1


	//   ....[144]....
        /*0a28*/ 	.word	0x00009510
        /*0a2c*/ 	.word	0x00000000
        /*0a30*/ 	.word	0x00000090
        /*0a34*/ 	.short	0x010a
        /*0a36*/ 	.byte	0xff
	.zero		1


	//   ....[145]....
        /*0a38*/ 	.word	0x00009570
        /*0a3c*/ 	.word	0x00000000
        /*0a40*/ 	.word	0x00000040
        /*0a44*/ 	.short	0x010a
        /*0a46*/ 	.byte	0xff
	.zero		1


	//   ....[146]....
        /*0a48*/ 	.word	0x000095c0
        /*0a4c*/ 	.word	0x0000004a
        /*0a50*/ 	.word	0x000000b0
        /*0a54*/ 	.short	0x010a
        /*0a56*/ 	.byte	0xff
	.zero		1


	//   ....[147]....
        /*0a58*/ 	.word	0x00009610
        /*0a5c*/ 	.word	0x00000003
        /*0a60*/ 	.word	0x00000040
        /*0a64*/ 	.short	0x010a
        /*0a66*/ 	.byte	0xff
	.zero		1


	//   ....[148]....
        /*0a68*/ 	.word	0x00009660
        /*0a6c*/ 	.word	0x00000053
        /*0a70*/ 	.word	0x00000040
        /*0a74*/ 	.short	0x010a
        /*0a76*/ 	.byte	0xff
	.zero		1


	//   ....[149]....
        /*0a78*/ 	.word	0x000096b0
        /*0a7c*/ 	.word	0x00000058
        /*0a80*/ 	.word	0x00000040
        /*0a84*/ 	.short	0x010a
        /*0a86*/ 	.byte	0xff
	.zero		1


	//----- nvinfo : EIATTR_NUM_MBARRIERS
	.align		4
.L_47:
        /*0a88*/ 	.byte	0x03, 0x38
        /*0a8a*/ 	.short	0x0023


	//----- nvinfo : EIATTR_EXIT_INSTR_OFFSETS
	.align		4
        /*0a8c*/ 	.byte	0x04, 0x1c
        /*0a8e*/ 	.short	(.L_49 - .L_48)


	//   ....[0]....
.L_48:
        /*0a90*/ 	.word	0x00002a20


	//   ....[1]....
        /*0a94*/ 	.word	0x00002f20


	//   ....[2]....
        /*0a98*/ 	.word	0x00002f80


	//   ....[3]....
        /*0a9c*/ 	.word	0x000042e0


	//   ....[4]....
        /*0aa0*/ 	.word	0x000054d0


	//   ....[5]....
        /*0aa4*/ 	.word	0x00005510


	//   ....[6]....
        /*0aa8*/ 	.word	0x000088e0


	//   ....[7]....
        /*0aac*/ 	.word	0x00008960


	//   ....[8]....
        /*0ab0*/ 	.word	0x00008990


	//   ....[9]....
        /*0ab4*/ 	.word	0x00008a00


	//----- nvinfo : EIATTR_MAX_THREADS
	.align		4
.L_49:
        /*0ab8*/ 	.byte	0x04, 0x05
        /*0aba*/ 	.short	(.L_51 - .L_50)
.L_50:
        /*0abc*/ 	.word	0x00000100
        /*0ac0*/ 	.word	0x00000001
        /*0ac4*/ 	.word	0x00000001


	//----- nvinfo : EIATTR_CRS_STACK_SIZE
	.align		4
.L_51:
        /*0ac8*/ 	.byte	0x04, 0x1e
        /*0aca*/ 	.short	(.L_53 - .L_52)
.L_52:
        /*0acc*/ 	.word	0x00000000


	//----- nvinfo : EIATTR_CBANK_PARAM_SIZE
	.align		4
.L_53:
        /*0ad0*/ 	.byte	0x03, 0x19
        /*0ad2*/ 	.short	0x0800


	//----- nvinfo : EIATTR_PARAM_CBANK
	.align		4
        /*0ad4*/ 	.byte	0x04, 0x0a
        /*0ad6*/ 	.short	(.L_55 - .L_54)
	.align		4
.L_54:
        /*0ad8*/ 	.word	index@(.nv.constant0._ZN7cutlass13device_kernelINS_4gemm6kernel13GemmUniversalIN4cute5tupleIJiiiiEEENS1_10collective13CollectiveMmaINS1_35MainloopSm100TmaUmmaWarpSpecializedILi4ELi2ELi4ENS5_IJNS4_1CILi8EEENSA_ILi1EEESC_EEEEENS5_IJNSA_ILi128EEESF_NSA_ILi64EEEEEENS_6half_tENS5_IJSC_llEEESI_SJ_NS4_8TiledMMAINS4_8MMA_AtomIJNS4_26SM100_MMA_F16BF16_2x1SM_SSISI_SI_fLi128ELi128ELNS4_4UMMA5MajorE1ELSO_1ELNSN_7ScaleInE0ELSP_0EEEEEENS4_6LayoutINS5_IJSC_SC_SC_EEENS5_IJNSA_ILi0EEESU_SU_EEEEENS5_IJNS4_10UnderscoreESX_SX_EEEEENS4_18SM100_TMA_2SM_LOADENS4_14ComposedLayoutINS4_7SwizzleILi3ELi4ELi3EEENS4_18smem_ptr_flag_bitsILi16EEENSS_INS5_IJSG_SB_EEENS5_IJSC_SG_EEEEEEEvNS4_8identityENS4_28SM100_TMA_2SM_LOAD_MULTICASTES19_vS1A_EENS_8epilogue10collective18CollectiveEpilogueINS1D_23Sm100TmaWarpSpecializedILi4ELi2ELi16ELb1ELb0EEEJNS5_IJSG_SF_SG_EEENS5_IJNSS_ISG_SC_EENSS_INS5_IJNSA_ILi16EEENSA_ILi2EEEEEES17_EEEEESI_NS5_IJlSC_lEEESI_S1P_NS1D_6fusion15FusionCallbacksIS1H_NS1Q_17LinearCombinationISI_fSI_fLNS_15FloatRoundStyleE2EEES1I_S1O_JEEENS4_5SM1004TMEM4LOAD26SM100_TMEM_LOAD_32dp32b16xENS4_13SM90_TMA_LOADENS11_INS12_ILi1ELi4ELi3EEES15_NSS_INS5_IJSB_S1K_EEENS5_IJS1K_SC_EEEEEEENS4_39AutoVectorizingCopyWithAssumedAlignmentILi128EEENS4_14SM90_TMA_STOREES25_S27_S27_EEEvvEEEEvNT_6ParamsE)
        /*0adc*/ 	.short	0x0380
        /*0ade*/ 	.short	0x0800


	//----- nvinfo : EIATTR_SW_WAR
	.align		4
.L_55:
        /*0ae0*/ 	.byte	0x04, 0x36
        /*0ae2*/ 	.short	(.L_57 - .L_56)
.L_56:
        /*0ae4*/ 	.word	0x00000008
.L_57:


//--------------------- .nv.callgraph             --------------------------
	.section	.nv.callgraph,"",@"SHT_CUDA_CALLGRAPH"
	.align	4
	.sectionentsize	8
	.align		4
        /*0000*/ 	.word	0x00000000
	.align		4
        /*0004*/ 	.word	0xffffffff
	.align		4
        /*0008*/ 	.word	index@(_ZN7cutlass13device_kernelINS_4gemm6kernel13GemmUniversalIN4cute5tupleIJiiiiEEENS1_10collective13CollectiveMmaINS1_35MainloopSm100TmaUmmaWarpSpecializedILi4ELi2ELi4ENS5_IJNS4_1CILi8EEENSA_ILi1EEESC_EEEEENS5_IJNSA_ILi128EEESF_NSA_ILi64EEEEEENS_6half_tENS5_IJSC_llEEESI_SJ_NS4_8TiledMMAINS4_8MMA_AtomIJNS4_26SM100_MMA_F16BF16_2x1SM_SSISI_SI_fLi128ELi128ELNS4_4UMMA5MajorE1ELSO_1ELNSN_7ScaleInE0ELSP_0EEEEEENS4_6LayoutINS5_IJSC_SC_SC_EEENS5_IJNSA_ILi0EEESU_SU_EEEEENS5_IJNS4_10UnderscoreESX_SX_EEEEENS4_18SM100_TMA_2SM_LOADENS4_14ComposedLayoutINS4_7SwizzleILi3ELi4ELi3EEENS4_18smem_ptr_flag_bitsILi16EEENSS_INS5_IJSG_SB_EEENS5_IJSC_SG_EEEEEEEvNS4_8identityENS4_28SM100_TMA_2SM_LOAD_MULTICASTES19_vS1A_EENS_8epilogue10collective18CollectiveEpilogueINS1D_23Sm100TmaWarpSpecializedILi4ELi2ELi16ELb1ELb0EEEJNS5_IJSG_SF_SG_EEENS5_IJNSS_ISG_SC_EENSS_INS5_IJNSA_ILi16EEENSA_ILi2EEEEEES17_EEEEESI_NS5_IJlSC_lEEESI_S1P_NS1D_6fusion15FusionCallbacksIS1H_NS1Q_17LinearCombinationISI_fSI_fLNS_15FloatRoundStyleE2EEES1I_S1O_JEEENS4_5SM1004TMEM4LOAD26SM100_TMEM_LOAD_32dp32b16xENS4_13SM90_TMA_LOADENS11_INS12_ILi1ELi4ELi3EEES15_NSS_INS5_IJSB_S1K_EEENS5_IJS1K_SC_EEEEEEENS4_39AutoVectorizingCopyWithAssumedAlignmentILi128EEENS4_14SM90_TMA_STOREES25_S27_S27_EEEvvEEEEvNT_6ParamsE)
	.align		4
        /*000c*/ 	.word	index@(__assertfail)
	.align		4
        /*0010*/ 	.word	0x00000000
	.align		4
        /*0014*/ 	.word	0xfffffffe
	.align		4
        /*0018*/ 	.word	0x00000000
	.align		4
        /*001c*/ 	.word	0xfffffffd
	.align		4
        /*0020*/ 	.word	0x00000000
	.align		4
        /*0024*/ 	.word	0xfffffffc


//--------------------- .nv.constant4             --------------------------
	.section	.nv.constant4,"a",@progbits
	.align	8
	.align		8
.nv.constant4:
        /*0000*/ 	.dword	__assertfail
	.align		8
        /*0008*/ 	.dword	__unnamed_1
	.align		8
        /*0010*/ 	.dword	__unnamed_2
	.align		8
        /*0018*/ 	.dword	_ZN40_INTERNAL_bc3adc9c_4_k_cu_7a24a852_421904cuda3std3__45__cpo5beginE
	.align		8
        /*0020*/ 	.dword	_ZN40_INTERNAL_bc3adc9c_4_k_cu_7a24a852_421904cuda3std3__45__cpo3endE
	.align		8
        /*0028*/ 	.dword	_ZN40_INTERNAL_bc3adc9c_4_k_cu_7a24a852_421904cuda3std3__45__cpo6cbeginE
	.align		8
        /*0030*/ 	.dword	_ZN40_INTERNAL_bc3adc9c_4_k_cu_7a24a852_421904cuda3std3__45__cpo4cendE
	.align		8
        /*0038*/ 	.dword	_ZN40_INTERNAL_bc3adc9c_4_k_cu_7a24a852_421904cuda3std3__442_GLOBAL__N__bc3adc9c_4_k_cu_7a24a852_421906ignoreE
	.align		8
        /*0040*/ 	.dword	_ZN40_INTERNAL_bc3adc9c_4_k_cu_7a24a852_421904cuda3std3__419piecewise_constructE
	.align		8
        /*0048*/ 	.dword	_ZN40_INTERNAL_bc3adc9c_4_k_cu_7a24a852_421904cuda3std3__48in_placeE
	.align		8
        /*0050*/ 	.dword	_ZN40_INTERNAL_bc3adc9c_4_k_cu_7a24a852_421904cuda3std6ranges3__45__cpo4swapE
	.align		8
        /*0058*/ 	.dword	_ZN40_INTERNAL_bc3adc9c_4_k_cu_7a24a852_421904cuda3std6ranges3__45__cpo9iter_moveE
	.align		8
        /*0060*/ 	.dword	_ZN40_INTERNAL_bc3adc9c_4_k_cu_7a24a852_421904cute7productE
	.align		8
        /*0068*/ 	.dword	_ZN40_INTERNAL_bc3adc9c_4_k_cu_7a24a852_421904cute1_E
	.align		8
        /*0070*/ 	.dword	$str$25
	.align		8
        /*0078*/ 	.dword	$str$26
	.align		8
        /*0080*/ 	.dword	$str$27
	.align		8
        /*0088*/ 	.dword	$str$28


//--------------------- .text._ZN7cutlass13device_kernelINS_4gemm6kernel13GemmUniversalIN4cute5tupleIJiiiiEEENS1_10collective13CollectiveMmaINS1_35MainloopSm100TmaUmmaWarpSpecializedILi4ELi2ELi4ENS5_IJNS4_1CILi8EEENSA_ILi1EEESC_EEEEENS5_IJNSA_ILi128EEESF_NSA_ILi64EEEEEENS_6half_tENS5_IJSC_llEEESI_SJ_NS4_8TiledMMAINS4_8MMA_AtomIJNS4_26SM100_MMA_F16BF16_2x1SM_SSISI_SI_fLi128ELi128ELNS4_4UMMA5MajorE1ELSO_1ELNSN_7ScaleInE0ELSP_0EEEEEENS4_6LayoutINS5_IJSC_SC_SC_EEENS5_IJNSA_ILi0EEESU_SU_EEEEENS5_IJNS4_10UnderscoreESX_SX_EEEEENS4_18SM100_TMA_2SM_LOADENS4_14ComposedLayoutINS4_7SwizzleILi3ELi4ELi3EEENS4_18smem_ptr_flag_bitsILi16EEENSS_INS5_IJSG_SB_EEENS5_IJSC_SG_EEEEEEEvNS4_8identityENS4_28SM100_TMA_2SM_LOAD_MULTICASTES19_vS1A_EENS_8epilogue10collective18CollectiveEpilogueINS1D_23Sm100TmaWarpSpecializedILi4ELi2ELi16ELb1ELb0EEEJNS5_IJSG_SF_SG_EEENS5_IJNSS_ISG_SC_EENSS_INS5_IJNSA_ILi16EEENSA_ILi2EEEEEES17_EEEEESI_NS5_IJlSC_lEEESI_S1P_NS1D_6fusion15FusionCallbacksIS1H_NS1Q_17LinearCombinationISI_fSI_fLNS_15FloatRoundStyleE2EEES1I_S1O_JEEENS4_5SM1004TMEM4LOAD26SM100_TMEM_LOAD_32dp32b16xENS4_13SM90_TMA_LOADENS11_INS12_ILi1ELi4ELi3EEES15_NSS_INS5_IJSB_S1K_EEENS5_IJS1K_SC_EEEEEEENS4_39AutoVectorizingCopyWithAssumedAlignmentILi128EEENS4_14SM90_TMA_STOREES25_S27_S27_EEEvvEEEEvNT_6ParamsE --------------------------
	.section	.text._ZN7cutlass13device_kernelINS_4gemm6kernel13GemmUniversalIN4cute5tupleIJiiiiEEENS1_10collective13CollectiveMmaINS1_35MainloopSm100TmaUmmaWarpSpecializedILi4ELi2ELi4ENS5_IJNS4_1CILi8EEENSA_ILi1EEESC_EEEEENS5_IJNSA_ILi128EEESF_NSA_ILi64EEEEEENS_6half_tENS5_IJSC_llEEESI_SJ_NS4_8TiledMMAINS4_8MMA_AtomIJNS4_26SM100_MMA_F16BF16_2x1SM_SSISI_SI_fLi128ELi128ELNS4_4UMMA5MajorE1ELSO_1ELNSN_7ScaleInE0ELSP_0EEEEEENS4_6LayoutINS5_IJSC_SC_SC_EEENS5_IJNSA_ILi0EEESU_SU_EEEEENS5_IJNS4_10UnderscoreESX_SX_EEEEENS4_18SM100_TMA_2SM_LOADENS4_14ComposedLayoutINS4_7SwizzleILi3ELi4ELi3EEENS4_18smem_ptr_flag_bitsILi16EEENSS_INS5_IJSG_SB_EEENS5_IJSC_SG_EEEEEEEvNS4_8identityENS4_28SM100_TMA_2SM_LOAD_MULTICASTES19_vS1A_EENS_8epilogue10collective18CollectiveEpilogueINS1D_23Sm100TmaWarpSpecializedILi4ELi2ELi16ELb1ELb0EEEJNS5_IJSG_SF_SG_EEENS5_IJNSS_ISG_SC_EENSS_INS5_IJNSA_ILi16EEENSA_ILi2EEEEEES17_EEEEESI_NS5_IJlSC_lEEESI_S1P_NS1D_6fusion15FusionCallbacksIS1H_NS1Q_17LinearCombinationISI_fSI_fLNS_15FloatRoundStyleE2EEES1I_S1O_JEEENS4_5SM1004TMEM4LOAD26SM100_TMEM_LOAD_32dp32b16xENS4_13SM90_TMA_LOADENS11_INS12_ILi1ELi4ELi3EEES15_NSS_INS5_IJSB_S1K_EEENS5_IJS1K_SC_EEEEEEENS4_39AutoVectorizingCopyWithAssumedAlignmentILi128EEENS4_14SM90_TMA_STOREES25_S27_S27_EEEvvEEEEvNT_6ParamsE,"ax",@progbits
	.align	128
.text._ZN7cutlass13device_kernelINS_4gemm6kernel13GemmUniversalIN4cute5tupleIJiiiiEEENS1_10collective13CollectiveMmaINS1_35MainloopSm100TmaUmmaWarpSpecializedILi4ELi2ELi4ENS5_IJNS4_1CILi8EEENSA_ILi1EEESC_EEEEENS5_IJNSA_ILi128EEESF_NSA_ILi64EEEEEENS_6half_tENS5_IJSC_llEEESI_SJ_NS4_8TiledMMAINS4_8MMA_AtomIJNS4_26SM100_MMA_F16BF16_2x1SM_SSISI_SI_fLi128ELi128ELNS4_4UMMA5MajorE1ELSO_1ELNSN_7ScaleInE0ELSP_0EEEEEENS4_6LayoutINS5_IJSC_SC_SC_EEENS5_IJNSA_ILi0EEESU_SU_EEEEENS5_IJNS4_10UnderscoreESX_SX_EEEEENS4_18SM100_TMA_2SM_LOADENS4_14ComposedLayoutINS4_7SwizzleILi3ELi4ELi3EEENS4_18smem_ptr_flag_bitsILi16EEENSS_INS5_IJSG_SB_EEENS5_IJSC_SG_EEEEEEEvNS4_8identityENS4_28SM100_TMA_2SM_LOAD_MULTICASTES19_vS1A_EENS_8epilogue10collective18CollectiveEpilogueINS1D_23Sm100TmaWarpSpecializedILi4ELi2ELi16ELb1ELb0EEEJNS5_IJSG_SF_SG_EEENS5_IJNSS_ISG_SC_EENSS_INS5_IJNSA_ILi16EEENSA_ILi2EEEEEES17_EEEEESI_NS5_IJlSC_lEEESI_S1P_NS1D_6fusion15FusionCallbacksIS1H_NS1Q_17LinearCombinationISI_fSI_fLNS_15FloatRoundStyleE2EEES1I_S1O_JEEENS4_5SM1004TMEM4LOAD26SM100_TMEM_LOAD_32dp32b16xENS4_13SM90_TMA_LOADENS11_INS12_ILi1ELi4ELi3EEES15_NSS_INS5_IJSB_S1K_EEENS5_IJS1K_SC_EEEEEEENS4_39AutoVectorizingCopyWithAssumedAlignmentILi128EEENS4_14SM90_TMA_STOREES25_S27_S27_EEEvvEEEEvNT_6ParamsE:
        .type           _ZN7cutlass13device_kernelINS_4gemm6kernel13GemmUniversalIN4cute5tupleIJiiiiEEENS1_10collective13CollectiveMmaINS1_35MainloopSm100TmaUmmaWarpSpecializedILi4ELi2ELi4ENS5_IJNS4_1CILi8EEENSA_ILi1EEESC_EEEEENS5_IJNSA_ILi128EEESF_NSA_ILi64EEEEEENS_6half_tENS5_IJSC_llEEESI_SJ_NS4_8TiledMMAINS4_8MMA_AtomIJNS4_26SM100_MMA_F16BF16_2x1SM_SSISI_SI_fLi128ELi128ELNS4_4UMMA5MajorE1ELSO_1ELNSN_7ScaleInE0ELSP_0EEEEEENS4_6LayoutINS5_IJSC_SC_SC_EEENS5_IJNSA_ILi0EEESU_SU_EEEEENS5_IJNS4_10UnderscoreESX_SX_EEEEENS4_18SM100_TMA_2SM_LOADENS4_14ComposedLayoutINS4_7SwizzleILi3ELi4ELi3EEENS4_18smem_ptr_flag_bitsILi16EEENSS_INS5_IJSG_SB_EEENS5_IJSC_SG_EEEEEEEvNS4_8identityENS4_28SM100_TMA_2SM_LOAD_MULTICASTES19_vS1A_EENS_8epilogue10collective18CollectiveEpilogueINS1D_23Sm100TmaWarpSpecializedILi4ELi2ELi16ELb1ELb0EEEJNS5_IJSG_SF_SG_EEENS5_IJNSS_ISG_SC_EENSS_INS5_IJNSA_ILi16EEENSA_ILi2EEEEEES17_EEEEESI_NS5_IJlSC_lEEESI_S1P_NS1D_6fusion15FusionCallbacksIS1H_NS1Q_17LinearCombinationISI_fSI_fLNS_15FloatRoundStyleE2EEES1I_S1O_JEEENS4_5SM1004TMEM4LOAD26SM100_TMEM_LOAD_32dp32b16xENS4_13SM90_TMA_LOADENS11_INS12_ILi1ELi4ELi3EEES15_NSS_INS5_IJSB_S1K_EEENS5_IJS1K_SC_EEEEEEENS4_39AutoVectorizingCopyWithAssumedAlignmentILi128EEENS4_14SM90_TMA_STOREES25_S27_S27_EEEvvEEEEvNT_6ParamsE,@function
        .size           _ZN7cutlass13device_kernelINS_4gemm6kernel13GemmUniversalIN4cute5tupleIJiiiiEEENS1_10collective13CollectiveMmaINS1_35MainloopSm100TmaUmmaWarpSpecializedILi4ELi2ELi4ENS5_IJNS4_1CILi8EEENSA_ILi1EEESC_EEEEENS5_IJNSA_ILi128EEESF_NSA_ILi64EEEEEENS_6half_tENS5_IJSC_llEEESI_SJ_NS4_8TiledMMAINS4_8MMA_AtomIJNS4_26SM100_MMA_F16BF16_2x1SM_SSISI_SI_fLi128ELi128ELNS4_4UMMA5MajorE1ELSO_1ELNSN_7ScaleInE0ELSP_0EEEEEENS4_6LayoutINS5_IJSC_SC_SC_EEENS5_IJNSA_ILi0EEESU_SU_EEEEENS5_IJNS4_10UnderscoreESX_SX_EEEEENS4_18SM100_TMA_2SM_LOADENS4_14ComposedLayoutINS4_7SwizzleILi3ELi4ELi3EEENS4_18smem_ptr_flag_bitsILi16EEENSS_INS5_IJSG_SB_EEENS5_IJSC_SG_EEEEEEEvNS4_8identityENS4_28SM100_TMA_2SM_LOAD_MULTICASTES19_vS1A_EENS_8epilogue10collective18CollectiveEpilogueINS1D_23Sm100TmaWarpSpecializedILi4ELi2ELi16ELb1ELb0EEEJNS5_IJSG_SF_SG_EEENS5_IJNSS_ISG_SC_EENSS_INS5_IJNSA_ILi16EEENSA_ILi2EEEEEES17_EEEEESI_NS5_IJlSC_lEEESI_S1P_NS1D_6fusion15FusionCallbacksIS1H_NS1Q_17LinearCombinationISI_fSI_fLNS_15FloatRoundStyleE2EEES1I_S1O_JEEENS4_5SM1004TMEM4LOAD26SM100_TMEM_LOAD_32dp32b16xENS4_13SM90_TMA_LOADENS11_INS12_ILi1ELi4ELi3EEES15_NSS_INS5_IJSB_S1K_EEENS5_IJS1K_SC_EEEEEEENS4_39AutoVectorizingCopyWithAssumedAlignmentILi128EEENS4_14SM90_TMA_STOREES25_S27_S27_EEEvvEEEEvNT_6ParamsE,(.L_x_197 - _ZN7cutlass13device_kernelINS_4gemm6kernel13GemmUniversalIN4cute5tupleIJiiiiEEENS1_10collective13CollectiveMmaINS1_35MainloopSm100TmaUmmaWarpSpecializedILi4ELi2ELi4ENS5_IJNS4_1CILi8EEENSA_ILi1EEESC_EEEEENS5_IJNSA_ILi128EEESF_NSA_ILi64EEEEEENS_6half_tENS5_IJSC_llEEESI_SJ_NS4_8TiledMMAINS4_8MMA_AtomIJNS4_26SM100_MMA_F16BF16_2x1SM_SSISI_SI_fLi128ELi128ELNS4_4UMMA5MajorE1ELSO_1ELNSN_7ScaleInE0ELSP_0EEEEEENS4_6LayoutINS5_IJSC_SC_SC_EEENS5_IJNSA_ILi0EEESU_SU_EEEEENS5_IJNS4_10UnderscoreESX_SX_EEEEENS4_18SM100_TMA_2SM_LOADENS4_14ComposedLayoutINS4_7SwizzleILi3ELi4ELi3EEENS4_18smem_ptr_flag_bitsILi16EEENSS_INS5_IJSG_SB_EEENS5_IJSC_SG_EEEEEEEvNS4_8identityENS4_28SM100_TMA_2SM_LOAD_MULTICASTES19_vS1A_EENS_8epilogue10collective18CollectiveEpilogueINS1D_23Sm100TmaWarpSpecializedILi4ELi2ELi16ELb1ELb0EEEJNS5_IJSG_SF_SG_EEENS5_IJNSS_ISG_SC_EENSS_INS5_IJNSA_ILi16EEENSA_ILi2EEEEEES17_EEEEESI_NS5_IJlSC_lEEESI_S1P_NS1D_6fusion15FusionCallbacksIS1H_NS1Q_17LinearCombinationISI_fSI_fLNS_15FloatRoundStyleE2EEES1I_S1O_JEEENS4_5SM1004TMEM4LOAD26SM100_TMEM_LOAD_32dp32b16xENS4_13SM90_TMA_LOADENS11_INS12_ILi1ELi4ELi3EEES15_NSS_INS5_IJSB_S1K_EEENS5_IJS1K_SC_EEEEEEENS4_39AutoVectorizingCopyWithAssumedAlignmentILi128EEENS4_14SM90_TMA_STOREES25_S27_S27_EEEvvEEEEvNT_6ParamsE)
        .other          _ZN7cutlass13device_kernelINS_4gemm6kernel13GemmUniversalIN4cute5tupleIJiiiiEEENS1_10collective13CollectiveMmaINS1_35MainloopSm100TmaUmmaWarpSpecializedILi4ELi2ELi4ENS5_IJNS4_1CILi8EEENSA_ILi1EEESC_EEEEENS5_IJNSA_ILi128EEESF_NSA_ILi64EEEEEENS_6half_tENS5_IJSC_llEEESI_SJ_NS4_8TiledMMAINS4_8MMA_AtomIJNS4_26SM100_MMA_F16BF16_2x1SM_SSISI_SI_fLi128ELi128ELNS4_4UMMA5MajorE1ELSO_1ELNSN_7ScaleInE0ELSP_0EEEEEENS4_6LayoutINS5_IJSC_SC_SC_EEENS5_IJNSA_ILi0EEESU_SU_EEEEENS5_IJNS4_10UnderscoreESX_SX_EEEEENS4_18SM100_TMA_2SM_LOADENS4_14ComposedLayoutINS4_7SwizzleILi3ELi4ELi3EEENS4_18smem_ptr_flag_bitsILi16EEENSS_INS5_IJSG_SB_EEENS5_IJSC_SG_EEEEEEEvNS4_8identityENS4_28SM100_TMA_2SM_LOAD_MULTICASTES19_vS1A_EENS_8epilogue10collective18CollectiveEpilogueINS1D_23Sm100TmaWarpSpecializedILi4ELi2ELi16ELb1ELb0EEEJNS5_IJSG_SF_SG_EEENS5_IJNSS_ISG_SC_EENSS_INS5_IJNSA_ILi16EEENSA_ILi2EEEEEES17_EEEEESI_NS5_IJlSC_lEEESI_S1P_NS1D_6fusion15FusionCallbacksIS1H_NS1Q_17LinearCombinationISI_fSI_fLNS_15FloatRoundStyleE2EEES1I_S1O_JEEENS4_5SM1004TMEM4LOAD26SM100_TMEM_LOAD_32dp32b16xENS4_13SM90_TMA_LOADENS11_INS12_ILi1ELi4ELi3EEES15_NSS_INS5_IJSB_S1K_EEENS5_IJS1K_SC_EEEEEEENS4_39AutoVectorizingCopyWithAssumedAlignmentILi128EEENS4_14SM90_TMA_STOREES25_S27_S27_EEEvvEEEEvNT_6ParamsE,@"STO_CUDA_ENTRY STV_DEFAULT"
_ZN7cutlass13device_kernelINS_4gemm6kernel13GemmUniversalIN4cute5tupleIJiiiiEEENS1_10collective13CollectiveMmaINS1_35MainloopSm100TmaUmmaWarpSpecializedILi4ELi2ELi4ENS5_IJNS4_1CILi8EEENSA_ILi1EEESC_EEEEENS5_IJNSA_ILi128EEESF_NSA_ILi64EEEEEENS_6half_tENS5_IJSC_llEEESI_SJ_NS4_8TiledMMAINS4_8MMA_AtomIJNS4_26SM100_MMA_F16BF16_2x1SM_SSISI_SI_fLi128ELi128ELNS4_4UMMA5MajorE1ELSO_1ELNSN_7ScaleInE0ELSP_0EEEEEENS4_6LayoutINS5_IJSC_SC_SC_EEENS5_IJNSA_ILi0EEESU_SU_EEEEENS5_IJNS4_10UnderscoreESX_SX_EEEEENS4_18SM100_TMA_2SM_LOADENS4_14ComposedLayoutINS4_7SwizzleILi3ELi4ELi3EEENS4_18smem_ptr_flag_bitsILi16EEENSS_INS5_IJSG_SB_EEENS5_IJSC_SG_EEEEEEEvNS4_8identityENS4_28SM100_TMA_2SM_LOAD_MULTICASTES19_vS1A_EENS_8epilogue10collective18CollectiveEpilogueINS1D_23Sm100TmaWarpSpecializedILi4ELi2ELi16ELb1ELb0EEEJNS5_IJSG_SF_SG_EEENS5_IJNSS_ISG_SC_EENSS_INS5_IJNSA_ILi16EEENSA_ILi2EEEEEES17_EEEEESI_NS5_IJlSC_lEEESI_S1P_NS1D_6fusion15FusionCallbacksIS1H_NS1Q_17LinearCombinationISI_fSI_fLNS_15FloatRoundStyleE2EEES1I_S1O_JEEENS4_5SM1004TMEM4LOAD26SM100_TMEM_LOAD_32dp32b16xENS4_13SM90_TMA_LOADENS11_INS12_ILi1ELi4ELi3EEES15_NSS_INS5_IJSB_S1K_EEENS5_IJS1K_SC_EEEEEEENS4_39AutoVectorizingCopyWithAssumedAlignmentILi128EEENS4_14SM90_TMA_STOREES25_S27_S27_EEEvvEEEEvNT_6ParamsE:
[----:B------:R-:W1:Y:S01]  /*0000*/  LDC R1, c[0x0][0x37c] ;  /* 0x0000df00ff017b82 */ /* 0x000e620000000800 */
[----:B------:R-:W2:Y:S01]  /*0010*/  S2R R72, SR_TID.X ;  /* 0x0000000000487919 */ /* 0x000ea20000002100 */
[----:B------:R-:W3:Y:S06]  /*0020*/  LDCU.64 UR4, c[0x0][0x890] ;  /* 0x00011200ff0477ac */ /* 0x000eec0008000a00 */
[----:B------:R-:W4:Y:S01]  /*0030*/  S2UR UR37, SR_CgaCtaId ;  /* 0x00000000002579c3 */ /* 0x000f220000008800 */
[----:B------:R-:W-:Y:S02]  /*0040*/  PRMT R59, RZ, 0x7610, R59 ;  /* 0x00007610ff3b7816 */ /* 0x000fe4000000003b */
[----:B------:R-:W-:Y:S01]  /*0050*/  ELECT P1, URZ, PT ;  /* 0x0000000000ff782f */ /* 0x000fe20003820000 */
[----:B------:R-:W1:Y:S01]  /*0060*/  LDCU.64 UR46, c[0x0][0x358] ;  /* 0x00006b00ff2e77ac */ /* 0x000e620008000a00 */
[----:B---3--:R-:W-:-:S04]  /*0070*/  UISETP.NE.U32.AND UP0, UPT, UR4, URZ, UPT ;  /* 0x000000ff0400728c */ /* 0x008fc8000bf05070 */
[----:B------:R-:W-:Y:S02]  /*0080*/  UISETP.NE.AND.EX UP0, UPT, UR5, URZ, UPT, UP0 ;  /* 0x000000ff0500728c */ /* 0x000fe4000bf05300 */
[----:B----4-:R-:W-:Y:S02]  /*0090*/  ULOP3.LUT UR9, UR37, 0x1, URZ, 0xc0, !UPT ;  /* 0x0000000125097892 */ /* 0x010fe4000f8ec0ff */
[----:B------:R-:W-:Y:S01]  /*00a0*/  ULOP3.LUT UR8, UR37, 0x1, URZ, 0x3c, !UPT ;  /* 0x0000000125087892 */ /* 0x000fe2000f8e3cff */
[----:B--2---:R-:W-:-:S05]  /*00b0*/  SHF.R.U32.HI R66, RZ, 0x5, R72 ;  /* 0x00000005ff427819 */ /* 0x004fca0000011648 */
[----:B------:R-:W2:Y:S02]  /*00c0*/  SHFL.IDX PT, R0, R66, RZ, 0x1f ;  /* 0x00001fff42007589 */ /* 0x000ea400000e0000 */
[----:B--2---:R-:W-:Y:S01]  /*00d0*/  R2UR UR10, R0 ;  /* 0x00000000000a72ca */ /* 0x004fe200000e0000 */
[----:B-1----:R-:W-:-:S14]  /*00e0*/  BRA.U UP0, `(.L_x_0) ;  /* 0x00000001002c7547 */ /* 0x002fdc000b800000 */
[----:B------:R-:W1:Y:S02]  /*00f0*/  LDCU.64 UR6, c[0x0][0x888] ;  /* 0x00011100ff0677ac */ /* 0x000e640008000a00 */
[----:B-1----:R-:W-:-:S04]  /*0100*/  UISETP.NE.U32.AND UP0, UPT, UR6, URZ, UPT ;  /* 0x000000ff0600728c */ /* 0x002fc8000bf05070 */
[----:B------:R-:W-:-:S09]  /*0110*/  UISETP.NE.AND.EX UP0, UPT, UR7, URZ, UPT, UP0 ;  /* 0x000000ff0700728c */ /* 0x000fd2000bf05300 */
[----:B------:R-:W-:Y:S05]  /*0120*/  BRA.U !UP0, `(.L_x_1) ;  /* 0x0000000108107547 */ /* 0x000fea000b800000 */
[----:B------:R-:W1:Y:S02]  /*0130*/  LDC.64 R2, c[0x0][0x888] ;  /* 0x00022200ff027b82 */ /* 0x000e640000000a00 */
[----:B-1----:R1:W5:Y:S01]  /*0140*/  LDG.E R35, desc[UR46][R2.64] ;  /* 0x0000002e02237981 */ /* 0x002362000c1e1900 */
[----:B------:R-:W-:Y:S01]  /*0150*/  HFMA2 R59, -RZ, RZ, 0, 5.9604644775390625e-08 ;  /* 0x00000001ff3b7431 */ /* 0x000fe200000001ff */
[----:B------:R-:W-:Y:S05]  /*0160*/  BRA `(.L_x_0) ;  /* 0x00000000000c7947 */ /* 0x000fea0003800000 */
.L_x_1:
[----:B------:R-:W1:Y:S01]  /*0170*/  LDCU UR6, c[0x0][0x880] ;  /* 0x00011000ff0677ac */ /* 0x000e620008000800 */
[----:B------:R-:W-:Y:S01]  /*0180*/  HFMA2 R59, -RZ, RZ, 0, 5.9604644775390625e-08 ;  /* 0x00000001ff3b7431 */ /* 0x000fe200000001ff */
[----:B-1----:R-:W-:-:S07]  /*0190*/  MOV R35, UR6 ;  /* 0x0000000600237c02 */ /* 0x002fce0008000f00 */
.L_x_0:
[----:B------:R-:W2:Y:S02]  /*01a0*/  LDCU.64 UR6, c[0x0][0x8b0] ;  /* 0x00011600ff0677ac */ /* 0x000ea40008000a00 */
[----:B--2---:R-:W-:-:S04]  /*01b0*/  UISETP.NE.U32.AND UP0, UPT, UR6, URZ, UPT ;  /* 0x000000ff0600728c */ /* 0x004fc8000bf05070 */
[----:B------:R-:W-:-:S09]  /*01c0*/  UISETP.NE.AND.EX UP0, UPT, UR7, URZ, UPT, UP0 ;  /* 0x000000ff0700728c */ /* 0x000fd2000bf05300 */
[----:B------:R-:W-:Y:S05]  /*01d0*/  BRA.U UP0, `(.L_x_2) ;  /* 0x0000000100247547 */ /* 0x000fea000b800000 */
[----:B------:R-:W2:Y:S02]  /*01e0*/  LDCU.64 UR6, c[0x0][0x8a8] ;  /* 0x00011500ff0677ac */ /* 0x000ea40008000a00 */
[----:B--2---:R-:W-:-:S04]  /*01f0*/  UISETP.NE.U32.AND UP0, UPT, UR6, URZ, UPT ;  /* 0x000000ff0600728c */ /* 0x004fc8000bf05070 */
[----:B------:R-:W-:-:S09]  /*0200*/  UISETP.NE.AND.EX UP0, UPT, UR7, URZ, UPT, UP0 ;  /* 0x000000ff0700728c */ /* 0x000fd2000bf05300 */
[----:B------:R-:W-:Y:S05]  /*0210*/  BRA.U !UP0, `(.L_x_3) ;  /* 0x00000001080c7547 */ /* 0x000fea000b800000 */
[----:B------:R-:W2:Y:S02]  /*0220*/  LDC.64 R32, c[0x0][0x8a8] ;  /* 0x00022a00ff207b82 */ /* 0x000ea40000000a00 */
[----:B--2---:R2:W5:Y:S01]  /*0230*/  LDG.E R32, desc[UR46][R32.64] ;  /* 0x0000002e20207981 */ /* 0x004562000c1e1900 */
[----:B------:R-:W-:Y:S05]  /*0240*/  BRA `(.L_x_2) ;  /* 0x0000000000087947 */ /* 0x000fea0003800000 */
.L_x_3:
[----:B------:R-:W2:Y:S02]  /*0250*/  LDCU UR6, c[0x0][0x8a0] ;  /* 0x00011400ff0677ac */ /* 0x000ea40008000800 */
[----:B--2---:R-:W-:Y:S02]  /*0260*/  MOV R32, UR6 ;  /* 0x0000000600207c02 */ /* 0x004fe40008000f00 */
.L_x_2:
[----:B------:R-:W-:Y:S01]  /*0270*/  IMAD.U32 R0, RZ, RZ, UR10 ;  /* 0x0000000aff007e24 */ /* 0x000fe2000f8e00ff */
[----:B------:R-:W-:Y:S04]  /*0280*/  BSSY.RECONVERGENT B0, `(.L_x_4) ;  /* 0x000000c000007945 */ /* 0x000fe80003800200 */
[C---:B------:R-:W-:Y:S02]  /*0290*/  ISETP.NE.OR P2, PT, R0.reuse, 0x1, !P1 ;  /* 0x000000010000780c */ /* 0x040fe40004f45670 */
[----:B------:R-:W-:-:S11]  /*02a0*/  ISETP.NE.OR P0, PT, R0, 0x3, !P1 ;  /* 0x000000030000780c */ /* 0x000fd60004f05670 */
[----:B------:R-:W-:Y:S05]  /*02b0*/  @P2 BRA `(.L_x_5) ;  /* 0x0000000000202947 */ /* 0x000fea0003800000 */
[----:B------:R-:W3:Y:S02]  /*02c0*/  LDCU.64 UR6, c[0x0][0x348] ;  /* 0x00006900ff0677ac */ /* 0x000ee40008000a00 */
[----:B---3--:R-:W-:Y:S02]  /*02d0*/  UIADD3 UR12, UP1, UPT, UR6, 0x80, URZ ;  /* 0x00000080060c7890 */ /* 0x008fe4000ff3e0ff */
[----:B------:R-:W-:Y:S02]  /*02e0*/  UIADD3 UR6, UP0, UPT, UR6, 0x180, URZ ;  /* 0x0000018006067890 */ /* 0x000fe4000ff1e0ff */
[----:B------:R-:W-:Y:S02]  /*02f0*/  UIADD3.X UR13, UPT, UPT, URZ, UR7, URZ, UP1, !UPT ;  /* 0x00000007ff0d7290 */ /* 0x000fe40008ffe4ff */
[----:B------:R-:W-:-:S07]  /*0300*/  UIADD3.X UR7, UPT, UPT, URZ, UR7, URZ, UP0, !UPT ;  /* 0x00000007ff077290 */ /* 0x000fce00087fe4ff */
[----:B------:R3:W-:Y:S02]  /*0310*/  UTMACCTL.PF [UR12] ;  /* 0x000000000c0079b9 */ /* 0x0007e40008040000 */
[----:B------:R3:W-:Y:S02]  /*0320*/  UTMACCTL.PF [UR6] ;  /* 0x00000000060079b9 */ /* 0x0007e40008040000 */
[----:B---3--:R-:W-:Y:S01]  /*0330*/  NOP ;  /* 0x0000000000007918 */ /* 0x008fe20000000000 */
.L_x_5:
[----:B------:R-:W-:Y:S05]  /*0340*/  BSYNC.RECONVERGENT B0 ;  /* 0x0000000000007941 */ /* 0x000fea0003800200 */
.L_x_4:
[----:B------:R-:W-:Y:S04]  /*0350*/  BSSY.RECONVERGENT B0, `(.L_x_6) ;  /* 0x000000a000007945 */ /* 0x000fe80003800200 */
        /* <DEDUP_REMOVED lines=9> */
.L_x_7:
[----:B------:R-:W-:Y:S05]  /*03f0*/  BSYNC.RECONVERGENT B0 ;  /* 0x0000000000007941 */ /* 0x000fea0003800200 */
.L_x_6:
[----:B------:R-:W3:Y:S01]  /*0400*/  LDCU.64 UR6, c[0x0][0x888] ;  /* 0x00011100ff0677ac */ /* 0x000ee20008000a00 */
[----:B------:R-:W-:Y:S02]  /*0410*/  UISETP.EQ.U32.AND UP0, UPT, UR4, URZ, UPT ;  /* 0x000000ff0400728c */ /* 0x000fe4000bf02070 */
[----:B------:R-:W-:Y:S02]  /*0420*/  UPLOP3.LUT UP5, UPT, UPT, UPT, UPT, 0x80, 0x8 ;  /* 0x000000000008789c */ /* 0x000fe40003faf070 */
[----:B---3--:R-:W-:-:S04]  /*0430*/  UISETP.NE.U32.AND UP1, UPT, UR6, URZ, UPT ;  /* 0x000000ff0600728c */ /* 0x008fc8000bf25070 */
[----:B------:R-:W-:-:S04]  /*0440*/  UISETP.NE.AND.EX UP1, UPT, UR7, URZ, UPT, UP1 ;  /* 0x000000ff0700728c */ /* 0x000fc8000bf25310 */
[----:B------:R-:W-:-:S04]  /*0450*/  UISETP.EQ.OR.EX UP2, UPT, UR5, URZ, !UP1, UP0 ;  /* 0x000000ff0500728c */ /* 0x000fc8000cf42700 */
[----:B------:R-:W-:-:S05]  /*0460*/  UP2UR UR50, UPR, URZ, 0x4 ;  /* 0x00000004ff327883 */ /* 0x000fca0008000000 */
[----:B------:R-:W-:Y:S07]  /*0470*/  BRA.U !UP2, `(.L_x_8) ;  /* 0x000000010a207547 */ /* 0x000fee000b800000 */
[----:B------:R-:W-:Y:S01]  /*0480*/  UISETP.NE.U32.AND UP2, UPT, UR4, URZ, UPT ;  /* 0x000000ff0400728c */ /* 0x000fe2000bf45070 */
[----:B-----5:R-:W-:Y:S01]  /*0490*/  FSETP.NEU.AND P0, PT, R35, RZ, PT ;  /* 0x000000ff2300720b */ /* 0x020fe20003f0d000 */
[----:B------:R-:W-:Y:S02]  /*04a0*/  USEL UR4, URZ, 0xffffffff, UP1 ;  /* 0xffffffffff047887 */ /* 0x000fe40008800000 */
[----:B------:R-:W-:-:S10]  /*04b0*/  UISETP.NE.AND.EX UP2, UPT, UR5, URZ, UPT, UP2 ;  /* 0x000000ff0500728c */ /* 0x000fd4000bf45320 */
[----:B------:R-:W-:Y:S01]  /*04c0*/  VOTEU.ANY UP0, P0 ;  /* 0x0000000000ff7886 */ /* 0x000fe20000000100 */
[----:B------:R-:W-:-:S04]  /*04d0*/  @!UP2 USEL UR4, URZ, 0xffffffff, UP0 ;  /* 0xffffffffff04a887 */ /* 0x000fc80008000000 */
[----:B------:R-:W-:-:S04]  /*04e0*/  ULOP3.LUT UR4, UR4, 0x1, URZ, 0xc0, !UPT ;  /* 0x0000000104047892 */ /* 0x000fc8000f8ec0ff */
[----:B------:R-:W-:-:S11]  /*04f0*/  UISETP.NE.U32.AND UP5, UPT, UR4, 0x1, UPT ;  /* 0x000000010400788c */ /* 0x000fd6000bfa5070 */
.L_x_8:
[----:B------:R-:W3:Y:S01]  /*0500*/  SHFL.IDX PT, R0, R66, RZ, 0x1f ;  /* 0x00001fff42007589 */ /* 0x000ee200000e0000 */
[----:B------:R-:W-:-:S04]  /*0510*/  UISETP.NE.AND UP0, UPT, UR10, 0x2, UPT ;  /* 0x000000020a00788c */ /* 0x000fc8000bf05270 */
[----:B------:R-:W-:Y:S02]  /*0520*/  UISETP.EQ.AND UP2, UPT, UR9, URZ, !UP0 ;  /* 0x000000ff0900728c */ /* 0x000fe4000c742270 */
[----:B------:R-:W-:-:S04]  /*0530*/  USEL UR6, URZ, 0x1, UP0 ;  /* 0x00000001ff067887 */ /* 0x000fc80008000000 */
[----:B------:R-:W-:Y:S02]  /*0540*/  PLOP3.LUT P5, PT, P1, PT, UP2, 0x80, 0x8 ;  /* 0x000000000008781c */ /* 0x000fe40000faf028 */
[----:B---3--:R-:W-:-:S13]  /*0550*/  ISETP.NE.AND P0, PT, R0, RZ, PT ;  /* 0x000000ff0000720c */ /* 0x008fda0003f05270 */
[----:B------:R-:W-:Y:S05]  /*0560*/  @P0 BRA `(.L_x_9) ;  /* 0x0000000000540947 */ /* 0x000fea0003800000 */
[----:B------:R-:W-:Y:S01]  /*0570*/  UMOV UR7, 0x400 ;  /* 0x0000040000077882 */ /* 0x000fe20000000000 */
[----:B------:R-:W-:Y:S01]  /*0580*/  UMOV UR5, 0x1 ;  /* 0x0000000100057882 */ /* 0x000fe20000000000 */
[----:B------:R-:W-:Y:S01]  /*0590*/  UMOV UR4, 0x4 ;  /* 0x0000000400047882 */ /* 0x000fe20000000000 */
[----:B------:R-:W-:Y:S02]  /*05a0*/  ULEA UR7, UR37, UR7, 0x18 ;  /* 0x0000000725077291 */ /* 0x000fe4000f8ec0ff */
[----:B------:R-:W-:-:S04]  /*05b0*/  UIADD3 UR12, UPT, UPT, -UR5, 0x100000, URZ ;  /* 0x00100000050c7890 */ /* 0x000fc8000fffe1ff */
[----:B------:R-:W-:Y:S02]  /*05c0*/  USHF.L.U32 UR13, UR12, 0xb, URZ ;  /* 0x0000000b0c0d7899 */ /* 0x000fe400080006ff */
[----:B------:R-:W-:Y:S02]  /*05d0*/  USHF.L.U32 UR12, UR12, 0x1, URZ ;  /* 0x000000010c0c7899 */ /* 0x000fe400080006ff */
[----:B------:R-:W-:-:S04]  /*05e0*/  UIADD3 UR4, UPT, UPT, -UR4, 0x100000, URZ ;  /* 0x0010000004047890 */ /* 0x000fc8000fffe1ff */
[----:B------:R-:W-:Y:S02]  /*05f0*/  USHF.L.U32 UR5, UR4, 0xb, URZ ;  /* 0x0000000b04057899 */ /* 0x000fe400080006ff */
[----:B------:R-:W-:Y:S01]  /*0600*/  USHF.L.U32 UR4, UR4, 0x1, URZ ;  /* 0x0000000104047899 */ /* 0x000fe200080006ff */
[----:B------:R-:W-:Y:S01]  /*0610*/  ELECT P0, URZ, PT ;  /* 0x0000000000ff782f */ /* 0x000fe20003800000 */
[----:B------:R-:W3:Y:S02]  /*0620*/  FENCE.VIEW.ASYNC.S ;  /* 0x00000000000073c6 */ /* 0x000ee40000000000 */
[----:B---3--:R3:W4:Y:S08]  /*0630*/  SYNCS.EXCH.64 URZ, [UR7], UR12 ;  /* 0x0000000c07ff75b2 */ /* 0x0087300008000100 */
[----:B------:R3:W1:Y:S01]  /*0640*/  SYNCS.EXCH.64 URZ, [UR7+0x20], UR4 ;  /* 0x0000200407ff75b2 */ /* 0x0006620008000100 */
[----:B------:R3:W1:Y:S01]  /*0650*/  SYNCS.EXCH.64 URZ, [UR7+0x8], UR12 ;  /* 0x0000080c07ff75b2 */ /* 0x0006620008000100 */
[----:B------:R3:W1:Y:S01]  /*0660*/  SYNCS.EXCH.64 URZ, [UR7+0x28], UR4 ;  /* 0x0000280407ff75b2 */ /* 0x0006620008000100 */
[----:B------:R3:W1:Y:S01]  /*0670*/  SYNCS.EXCH.64 URZ, [UR7+0x10], UR12 ;  /* 0x0000100c07ff75b2 */ /* 0x0006620008000100 */
[----:B------:R3:W1:Y:S01]  /*0680*/  SYNCS.EXCH.64 URZ, [UR7+0x30], UR4 ;  /* 0x0000300407ff75b2 */ /* 0x0006620008000100 */
[----:B------:R3:W1:Y:S01]  /*0690*/  SYNCS.EXCH.64 URZ, [UR7+0x18], UR12 ;  /* 0x0000180c07ff75b2 */ /* 0x0006620008000100 */
[----:B------:R3:W1:Y:S01]  /*06a0*/  SYNCS.EXCH.64 URZ, [UR7+0x38], UR4 ;  /* 0x0000380407ff75b2 */ /* 0x0006620008000100 */
[----:B------:R-:W-:Y:S01]  /*06b0*/  NOP ;  /* 0x0000000000007918 */ /* 0x000fe20000000000 */
.L_x_9:
[----:B------:R-:W2:Y:S01]  /*06c0*/  SHFL.IDX PT, R0, R66, RZ, 0x1f ;  /* 0x00001fff42007589 */ /* 0x000ea200000e0000 */
[----:B------:R-:W-:Y:S01]  /*06d0*/  NOP ;  /* 0x0000000000007918 */ /* 0x000fe20000000000 */
[----:B--2---:R-:W-:-:S13]  /*06e0*/  ISETP.NE.AND P0, PT, R0, 0x1, PT ;  /* 0x000000010000780c */ /* 0x004fda0003f05270 */
[----:B------:R-:W-:Y:S05]  /*06f0*/  @P0 BRA `(.L_x_10) ;  /* 0x0000000000540947 */ /* 0x000fea0003800000 */
[----:B---3--:R-:W-:Y:S01]  /*0700*/  UMOV UR7, 0x400 ;  /* 0x0000040000077882 */ /* 0x008fe20000000000 */
        /* <DEDUP_REMOVED lines=10> */
[----:B------:R-:W2:Y:S02]  /*07b0*/  FENCE.VIEW.ASYNC.S ;  /* 0x00000000000073c6 */ /* 0x000ea40000000000 */
[----:B--2---:R2:W3:Y:S08]  /*07c0*/  SYNCS.EXCH.64 URZ, [UR7+0x40], UR12 ;  /* 0x0000400c07ff75b2 */ /* 0x0044f00008000100 */
        /* <DEDUP_REMOVED lines=8> */
.L_x_10:
[----:B------:R-:W4:Y:S01]  /*0850*/  SHFL.IDX PT, R0, R66, RZ, 0x1f ;  /* 0x00001fff42007589 */ /* 0x000f2200000e0000 */
[----:B------:R-:W-:Y:S01]  /*0860*/  NOP ;  /* 0x0000000000007918 */ /* 0x000fe20000000000 */
[----:B----4-:R-:W-:-:S13]  /*0870*/  ISETP.NE.AND P0, PT, R0, 0x3, PT ;  /* 0x000000030000780c */ /* 0x010fda0003f05270 */
[----:B------:R-:W-:Y:S05]  /*0880*/  @P0 BRA `(.L_x_11) ;  /* 0x00000000002c0947 */ /* 0x000fea0003800000 */
[----:B--23--:R-:W-:Y:S01]  /*0890*/  UMOV UR5, 0x400 ;  /* 0x0000040000057882 */ /* 0x00cfe20000000000 */
[----:B------:R-:W-:Y:S01]  /*08a0*/  UMOV UR4, 0x20 ;  /* 0x0000002000047882 */ /* 0x000fe20000000000 */
[----:B------:R-:W-:Y:S02]  /*08b0*/  ULEA UR5, UR37, UR5, 0x18 ;  /* 0x0000000525057291 */ /* 0x000fe4000f8ec0ff */
[----:B------:R-:W-:-:S04]  /*08c0*/  UIADD3 UR12, UPT, UPT, -UR4, 0x100000, URZ ;  /* 0x00100000040c7890 */ /* 0x000fc8000fffe1ff */
[----:B------:R-:W-:Y:S02]  /*08d0*/  USHF.L.U32 UR13, UR12, 0xb, URZ ;  /* 0x0000000b0c0d7899 */ /* 0x000fe400080006ff */
[----:B------:R-:W-:Y:S01]  /*08e0*/  USHF.L.U32 UR12, UR12, 0x1, URZ ;  /* 0x000000010c0c7899 */ /* 0x000fe200080006ff */
[----:B------:R-:W-:Y:S01]  /*08f0*/  ELECT P0, URZ, PT ;  /* 0x0000000000ff782f */ /* 0x000fe20003800000 */
[----:B------:R-:W2:Y:S10]  /*0900*/  FENCE.VIEW.ASYNC.S ;  /* 0x00000000000073c6 */ /* 0x000eb40000000000 */
[----:B--2---:R4:W2:Y:S01]  /*0910*/  SYNCS.EXCH.64 URZ, [UR5+0x80], UR12 ;  /* 0x0000800c05ff75b2 */ /* 0x0048a20008000100 */
[----:B------:R4:W3:Y:S02]  /*0920*/  SYNCS.EXCH.64 URZ, [UR5+0x88], UR12 ;  /* 0x0000880c05ff75b2 */ /* 0x0008e40008000100 */
[----:B----4-:R-:W-:Y:S01]  /*0930*/  NOP ;  /* 0x0000000000007918 */ /* 0x010fe20000000000 */
.L_x_11:
[----:B------:R-:W4:Y:S01]  /*0940*/  SHFL.IDX PT, R0, R66, RZ, 0x1f ;  /* 0x00001fff42007589 */ /* 0x000f2200000e0000 */
[----:B------:R-:W-:Y:S01]  /*0950*/  NOP ;  /* 0x0000000000007918 */ /* 0x000fe20000000000 */
[----:B----4-:R-:W-:-:S13]  /*0960*/  ISETP.NE.AND P0, PT, R0, 0x4, PT ;  /* 0x000000040000780c */ /* 0x010fda0003f05270 */
[----:B------:R-:W-:Y:S05]  /*0970*/  @P0 BRA `(.L_x_12) ;  /* 0x0000000000480947 */ /* 0x000fea0003800000 */
[----:B--23--:R-:W-:Y:S01]  /*0980*/  UMOV UR7, 0x720 ;  /* 0x0000072000077882 */ /* 0x00cfe20000000000 */
[----:B------:R-:W-:Y:S01]  /*0990*/  UMOV UR5, 0x400 ;  /* 0x0000040000057882 */ /* 0x000fe20000000000 */
[----:B------:R-:W-:Y:S01]  /*09a0*/  USEL UR7, UR7, 0x620, UP5 ;  /* 0x0000062007077887 */ /* 0x000fe2000a800000 */
        /* <DEDUP_REMOVED lines=10> */
[----:B--2---:R4:W2:Y:S08]  /*0a50*/  SYNCS.EXCH.64 URZ, [UR5+0x90], UR12 ;  /* 0x0000900c05ff75b2 */ /* 0x0048b00008000100 */
[----:B------:R4:W3:Y:S01]  /*0a60*/  SYNCS.EXCH.64 URZ, [UR5+0xa0], UR14 ;  /* 0x0000a00e05ff75b2 */ /* 0x0008e20008000100 */
[----:B------:R4:W1:Y:S01]  /*0a70*/  SYNCS.EXCH.64 URZ, [UR5+0x98], UR12 ;  /* 0x0000980c05ff75b2 */ /* 0x0008620008000100 */
[----:B------:R4:W1:Y:S02]  /*0a80*/  SYNCS.EXCH.64 URZ, [UR5+0xa8], UR14 ;  /* 0x0000a80e05ff75b2 */ /* 0x0008640008000100 */
[----:B----4-:R-:W-:Y:S01]  /*0a90*/  NOP ;  /* 0x0000000000007918 */ /* 0x010fe20000000000 */
.L_x_12:
[----:B------:R-:W4:Y:S01]  /*0aa0*/  SHFL.IDX PT, R0, R66, RZ, 0x1f ;  /* 0x00001fff42007589 */ /* 0x000f2200000e0000 */
[----:B------:R-:W-:Y:S01]  /*0ab0*/  NOP ;  /* 0x0000000000007918 */ /* 0x000fe20000000000 */
[----:B----4-:R-:W-:-:S13]  /*0ac0*/  ISETP.NE.AND P0, PT, R0, 0x5, PT ;  /* 0x000000050000780c */ /* 0x010fda0003f05270 */
[----:B------:R-:W-:Y:S05]  /*0ad0*/  @P0 BRA `(.L_x_13) ;  /* 0x0000000000540947 */ /* 0x000fea0003800000 */
[----:B--23--:R-:W-:Y:S01]  /*0ae0*/  UMOV UR7, 0x400 ;  /* 0x0000040000077882 */ /* 0x00cfe20000000000 */
        /* <DEDUP_REMOVED lines=14> */
[----:B------:R4:W1:Y:S01]  /*0bd0*/  SYNCS.EXCH.64 URZ, [UR7+0xd8], UR4 ;  /* 0x0000d80407ff75b2 */ /* 0x0008620008000100 */
[----:B------:R4:W1:Y:S01]  /*0be0*/  SYNCS.EXCH.64 URZ, [UR7+0xc0], UR12 ;  /* 0x0000c00c07ff75b2 */ /* 0x0008620008000100 */
[----:B------:R4:W1:Y:S01]  /*0bf0*/  SYNCS.EXCH.64 URZ, [UR7+0xe0], UR4 ;  /* 0x0000e00407ff75b2 */ /* 0x0008620008000100 */
[----:B------:R4:W1:Y:S01]  /*0c00*/  SYNCS.EXCH.64 URZ, [UR7+0xc8], UR12 ;  /* 0x0000c80c07ff75b2 */ /* 0x0008620008000100 */
[----:B------:R4:W1:Y:S02]  /*0c10*/  SYNCS.EXCH.64 URZ, [UR7+0xe8], UR4 ;  /* 0x0000e80407ff75b2 */ /* 0x0008640008000100 */
[----:B----4-:R-:W-:Y:S01]  /*0c20*/  NOP ;  /* 0x0000000000007918 */ /* 0x010fe20000000000 */
.L_x_13:
[----:B------:R-:W4:Y:S01]  /*0c30*/  SHFL.IDX PT, R0, R66, RZ, 0x1f ;  /* 0x00001fff42007589 */ /* 0x000f2200000e0000 */
[----:B------:R-:W-:Y:S01]  /*0c40*/  ISETP.NE.OR P1, PT, RZ, UR10, !P1 ;  /* 0x0000000aff007c0c */ /* 0x000fe2000cf25670 */
        /* <DEDUP_REMOVED lines=12> */
[----:B------:R4:W3:Y:S01]  /*0d10*/  SYNCS.EXCH.64 URZ, [UR5+0x100], UR12 ;  /* 0x0001000c05ff75b2 */ /* 0x0008e20008000100 */
[----:B------:R4:W1:Y:S01]  /*0d20*/  SYNCS.EXCH.64 URZ, [UR5+0xf8], UR12 ;  /* 0x0000f80c05ff75b2 */ /* 0x0008620008000100 */
[----:B------:R4:W1:Y:S02]  /*0d30*/  SYNCS.EXCH.64 URZ, [UR5+0x108], UR12 ;  /* 0x0001080c05ff75b2 */ /* 0x0008640008000100 */
[----:B----4-:R-:W-:Y:S01]  /*0d40*/  NOP ;  /* 0x0000000000007918 */ /* 0x010fe20000000000 */
.L_x_14:
[----:B------:R-:W-:Y:S01]  /*0d50*/  VOTEU.ALL UP0, P1 ;  /* 0x0000000000ff7886 */ /* 0x000fe20000800000 */
[----:B--23--:R-:W-:Y:S01]  /*0d60*/  UMOV UR12, 0x20 ;  /* 0x00000020000c7882 */ /* 0x00cfe20000000000 */
[----:B------:R-:W2:Y:S01]  /*0d70*/  LDCU UR5, c[0x0][0x36c] ;  /* 0x00006d80ff0577ac */ /* 0x000ea20008000800 */
[----:B------:R-:W-:Y:S01]  /*0d80*/  NOP ;  /* 0x0000000000007918 */ /* 0x000fe20000000000 */
[----:B------:R-:W-:Y:S01]  /*0d90*/  LOP3.LUT R10, R72, 0x1f, RZ, 0xc0, !PT ;  /* 0x0000001f480a7812 */ /* 0x000fe200078ec0ff */
[----:B------:R-:W-:Y:S01]  /*0da0*/  @!UP0 UMOV UR4, 0x400 ;  /* 0x0000040000048882 */ /* 0x000fe20000000000 */
[----:B------:R-:W-:-:S04]  /*0db0*/  @!UP0 UIADD3 UR12, UPT, UPT, -UR12, 0x100000, URZ ;  /* 0x001000000c0c8890 */ /* 0x000fc8000fffe1ff */
[----:B------:R-:W-:Y:S02]  /*0dc0*/  @!UP0 USHF.L.U32 UR13, UR12, 0xb, URZ ;  /* 0x0000000b0c0d8899 */ /* 0x000fe400080006ff */
[----:B------:R-:W-:Y:S02]  /*0dd0*/  @!UP0 USHF.L.U32 UR12, UR12, 0x1, URZ ;  /* 0x000000010c0c8899 */ /* 0x000fe400080006ff */
[----:B------:R-:W-:Y:S01]  /*0de0*/  @!UP0 ULEA UR4, UR37, UR4, 0x18 ;  /* 0x0000000425048291 */ /* 0x000fe2000f8ec0ff */
[----:B------:R-:W-:Y:S01]  /*0df0*/  VOTEU.ALL UP0, P1 ;  /* 0x0000000000ff7886 */ /* 0x000fe20000800000 */
[----:B------:R-:W-:Y:S02]  /*0e00*/  UISETP.NE.AND UP4, UPT, UR10, URZ, UPT ;  /* 0x000000ff0a00728c */ /* 0x000fe4000bf85270 */
[----:B--2---:R-:W-:Y:S01]  /*0e10*/  UISETP.EQ.U32.AND UP2, UPT, UR5, 0x1, UPT ;  /* 0x000000010500788c */ /* 0x004fe2000bf42070 */
[----:B------:R-:W2:Y:S07]  /*0e20*/  FENCE.VIEW.ASYNC.S ;  /* 0x00000000000073c6 */ /* 0x000eae0000000000 */
[----:B--2---:R2:W3:Y:S01]  /*0e30*/  @!UP0 SYNCS.EXCH.64 URZ, [UR4+0x110], UR12 ;  /* 0x0001100c04ff85b2 */ /* 0x0044e20008000100 */
[----:B------:R-:W-:Y:S05]  /*0e40*/  BRA.U !UP2, `(.L_x_15) ;  /* 0x000000010a087547 */ /* 0x000fea000b800000 */
[----:B-1-3--:R-:W-:Y:S01]  /*0e50*/  UCGABAR_ARV ;  /* 0x00000000000079c7 */ /* 0x00afe20008000000 */
[----:B------:R-:W-:Y:S05]  /*0e60*/  BRA `(.L_x_16) ;  /* 0x0000000000047947 */ /* 0x000fea0003800000 */
.L_x_15:
[----:B-1-3--:R-:W-:Y:S01]  /*0e70*/  NOP ;  /* 0x0000000000007918 */ /* 0x00afe20000000000 */
.L_x_16:
[----:B------:R-:W1:Y:S01]  /*0e80*/  S2R R11, SR_CTAID.X ;  /* 0x00000000000b7919 */ /* 0x000e620000002500 */
[----:B------:R-:W-:-:S05]  /*0e90*/  CS2R.32 R60, SR_CgaSize ;  /* 0x00000000003c7805 */ /* 0x000fca0000008a00 */
[----:B------:R-:W-:-:S05]  /*0ea0*/  IMAD R60, R60, -0xa0, RZ ;  /* 0xffffff603c3c7824 */ /* 0x000fca00078e02ff */
[----:B------:R-:W-:-:S14]  /*0eb0*/  R2UR UR5, R60 ;  /* 0x000000003c0572ca */ /* 0x000fdc00000e0000 */
[----:B------:R-:W3:Y:S01]  /*0ec0*/  LDCU UR5, c[0x0][UR5+0x2b0] ;  /* 0x00005600050577ac */ /* 0x000ee20008000800 */
[----:B------:R-:W-:-:S05]  /*0ed0*/  CS2R.32 R0, SR_CgaSize ;  /* 0x0000000000007805 */ /* 0x000fca0000008a00 */
[----:B------:R-:W-:-:S06]  /*0ee0*/  IMAD R0, R0, -0xa0, RZ ;  /* 0xffffff6000007824 */ /* 0x000fcc00078e02ff */
[----:B------:R-:W4:Y:S01]  /*0ef0*/  LDC R0, c[0x0][R0+0x2a0] ;  /* 0x0000a80000007b82 */ /* 0x000f220000000800 */
[----:B------:R-:W-:Y:S01]  /*0f00*/  PRMT R8, RZ, 0x7610, R8 ;  /* 0x00007610ff087816 */ /* 0x000fe20000000008 */
[----:B------:R-:W3:Y:S01]  /*0f10*/  S2R R20, SR_CTAID.Y ;  /* 0x0000000000147919 */ /* 0x000ee20000002600 */
[----:B------:R-:W-:-:S05]  /*0f20*/  CS2R.32 R60, SR_CgaSize ;  /* 0x00000000003c7805 */ /* 0x000fca0000008a00 */
[----:B------:R-:W-:-:S05]  /*0f30*/  IMAD R60, R60, -0xa0, RZ ;  /* 0xffffff603c3c7824 */ /* 0x000fca00078e02ff */
[----:B--2---:R-:W-:-:S14]  /*0f40*/  R2UR UR4, R60 ;  /* 0x000000003c0472ca */ /* 0x004fdc00000e0000 */
[----:B------:R-:W2:Y:S01]  /*0f50*/  LDCU UR4, c[0x0][UR4+0x2b4] ;  /* 0x00005680040477ac */ /* 0x000ea20008000800 */
[----:B------:R-:W1:Y:S01]  /*0f60*/  LDCU UR11, c[0x0][0xb30] ;  /* 0x00016600ff0b77ac */ /* 0x000e620008000800 */
[----:B------:R-:W3:Y:S01]  /*0f70*/  LDC R9, c[0x0][0xb24] ;  /* 0x0002c900ff097b82 */ /* 0x000ee20000000800 */
[----:B------:R-:W-:Y:S02]  /*0f80*/  UISETP.GT.U32.AND UP0, UPT, UR9, 0xffff, UPT ;  /* 0x0000ffff0900788c */ /* 0x000fe4000bf04070 */
[----:B------:R-:W-:Y:S02]  /*0f90*/  USHF.L.U32 UR7, UR37, 0x9, URZ ;  /* 0x0000000925077899 */ /* 0x000fe400080006ff */
[----:B------:R-:W-:Y:S01]  /*0fa0*/  USEL UR12, UR9, 0xffff, !UP0 ;  /* 0x0000ffff090c7887 */ /* 0x000fe2000c000000 */
[----:B------:R-:W-:-:S05]  /*0fb0*/  CS2R.32 R58, SR_CgaSize ;  /* 0x00000000003a7805 */ /* 0x000fca0000008a00 */
[----:B------:R-:W-:-:S06]  /*0fc0*/  IMAD R58, R58, -0xa0, RZ ;  /* 0xffffff603a3a7824 */ /* 0x000fcc00078e02ff */
[----:B------:R-:W4:Y:S01]  /*0fd0*/  LDC R58, c[0x0][R58+0x2a4] ;  /* 0x0000a9003a3a7b82 */ /* 0x000f220000000800 */
[----:B------:R-:W-:Y:S02]  /*0fe0*/  ULOP3.LUT UR7, UR7, 0xc00, URZ, 0xc0, !UPT ;  /* 0x00000c0007077892 */ /* 0x000fe4000f8ec0ff */
[----:B------:R-:W-:Y:S02]  /*0ff0*/  ULOP3.LUT UR12, UR12, 0xffff, URZ, 0xc0, !UPT ;  /* 0x0000ffff0c0c7892 */ /* 0x000fe4000f8ec0ff */
[----:B------:R-:W-:-:S03]  /*1000*/  UISETP.NE.AND UP3, UPT, UR10, 0x2, UPT ;  /* 0x000000020a00788c */ /* 0x000fc6000bf65270 */
[----:B------:R-:W4:Y:S01]  /*1010*/  LDC R26, c[0x0][0xb24] ;  /* 0x0002c900ff1a7b82 */ /* 0x000f220000000800 */
[----:B-1----:R-:W-:Y:S01]  /*1020*/  UISETP.NE.AND UP0, UPT, UR11, 0x1, UPT ;  /* 0x000000010b00788c */ /* 0x002fe2000bf05270 */
[----:B------:R-:W-:Y:S01]  /*1030*/  I2FP.F32.U32 R60, R11 ;  /* 0x0000000b003c7245 */ /* 0x000fe20000201000 */
[----:B------:R-:W-:-:S05]  /*1040*/  IMAD.MOV.U32 R21, RZ, RZ, R11 ;  /* 0x000000ffff157224 */ /* 0x000fca00078e000b */
[----:B------:R-:W1:Y:S01]  /*1050*/  S2UR UR36, SR_CTAID.Z ;  /* 0x00000000002479c3 */ /* 0x000e620000002700 */
[----:B---3--:R-:W-:Y:S02]  /*1060*/  ISETP.GE.AND P0, PT, R9, 0x1, PT ;  /* 0x000000010900780c */ /* 0x008fe40003f06270 */
[----:B------:R-:W-:Y:S01]  /*1070*/  I2FP.F32.U32 R3, R20 ;  /* 0x0000001400037245 */ /* 0x000fe20000201000 */
[----:B------:R-:W-:Y:S01]  /*1080*/  FMUL R60, R60, UR5 ;  /* 0x000000053c3c7c20 */ /* 0x000fe20008400000 */
[----:B------:R-:W-:-:S03]  /*1090*/  USHF.R.U32.HI UR5, URZ, 0x6, UR7 ;  /* 0x00000006ff057899 */ /* 0x000fc60008011607 */
[----:B--2---:R-:W-:Y:S01]  /*10a0*/  FMUL R3, R3, UR4 ;  /* 0x0000000403037c20 */ /* 0x004fe20008400000 */
[----:B------:R-:W-:Y:S01]  /*10b0*/  UMOV UR4, 0x55 ;  /* 0x0000005500047882 */ /* 0x000fe20000000000 */
[----:B------:R-:W2:Y:S01]  /*10c0*/  F2I.U32.TRUNC.NTZ R60, R60 ;  /* 0x0000003c003c7305 */ /* 0x000ea2000020f000 */
[----:B------:R-:W-:-:S07]  /*10d0*/  USHF.L.U32 UR4, UR4, UR12, URZ ;  /* 0x0000000c04047299 */ /* 0x000fce00080006ff */
[----:B------:R-:W3:Y:S01]  /*10e0*/  F2I.U32.TRUNC.NTZ R3, R3 ;  /* 0x0000000300037305 */ /* 0x000ee2000020f000 */
[----:B--2---:R-:W-:-:S04]  /*10f0*/  IMAD.MOV R60, RZ, RZ, -R60 ;  /* 0x000000ffff3c7224 */ /* 0x004fc800078e0a3c */
[----:B----4-:R-:W-:Y:S01]  /*1100*/  IMAD R60, R0, R60, R11 ;  /* 0x0000003c003c7224 */ /* 0x010fe200078e020b */
[----:B------:R-:W-:Y:S02]  /*1110*/  PRMT R0, RZ, 0x7610, R0 ;  /* 0x00007610ff007816 */ /* 0x000fe40000000000 */
[----:B---3--:R-:W-:-:S05]  /*1120*/  IADD3 R3, PT, PT, -R3, RZ, RZ ;  /* 0x000000ff03037210 */ /* 0x008fca0007ffe1ff */
[----:B------:R-:W-:Y:S01]  /*1130*/  IMAD R58, R58, R3, R20 ;  /* 0x000000033a3a7224 */ /* 0x000fe200078e0214 */
[----:B-1----:R-:W-:Y:S06]  /*1140*/  BRA.U UP4, `(.L_x_17) ;  /* 0x0000000104607547 */ /* 0x002fec000b800000 */
[----:B------:R-:W-:Y:S02]  /*1150*/  ISETP.NE.AND P4, PT, R58, RZ, PT ;  /* 0x000000ff3a00720c */ /* 0x000fe40003f85270 */
[C---:B------:R-:W-:Y:S02]  /*1160*/  LOP3.LUT R2, R60.reuse, 0x2, RZ, 0x3c, !PT ;  /* 0x000000023c027812 */ /* 0x040fe400078e3cff */
[C---:B------:R-:W-:Y:S02]  /*1170*/  LOP3.LUT R0, R60.reuse, 0x4, RZ, 0x3c, !PT ;  /* 0x000000043c007812 */ /* 0x040fe400078e3cff */
[----:B------:R-:W-:Y:S02]  /*1180*/  ISETP.GT.U32.AND P3, PT, R60, 0x1, P4 ;  /* 0x000000013c00780c */ /* 0x000fe40002764070 */
[----:B------:R-:W-:Y:S02]  /*1190*/  ISETP.GT.U32.AND P2, PT, R2, 0x1, P4 ;  /* 0x000000010200780c */ /* 0x000fe40002744070 */
[----:B------:R-:W-:-:S02]  /*11a0*/  ISETP.GT.U32.AND P1, PT, R0, 0x1, P4 ;  /* 0x000000010000780c */ /* 0x000fc40002724070 */
[----:B------:R-:W-:Y:S02]  /*11b0*/  LOP3.LUT R4, R60, 0x6, RZ, 0x3c, !PT ;  /* 0x000000063c047812 */ /* 0x000fe400078e3cff */
[----:B------:R-:W-:Y:S02]  /*11c0*/  SEL R2, RZ, 0x1, P3 ;  /* 0x00000001ff027807 */ /* 0x000fe40001800000 */
[----:B------:R-:W-:Y:S02]  /*11d0*/  SEL R3, RZ, 0x2, P3 ;  /* 0x00000002ff037807 */ /* 0x000fe40001800000 */
[----:B------:R-:W-:Y:S02]  /*11e0*/  SEL R0, RZ, 0x4, P2 ;  /* 0x00000004ff007807 */ /* 0x000fe40001000000 */
[----:B------:R-:W-:Y:S02]  /*11f0*/  ISETP.GT.U32.AND P4, PT, R4, 0x1, P4 ;  /* 0x000000010400780c */ /* 0x000fe40002784070 */
[----:B------:R-:W-:-:S02]  /*1200*/  IADD3 R0, PT, PT, R0, R3, R2 ;  /* 0x0000000300007210 */ /* 0x000fc40007ffe002 */
[----:B------:R-:W-:Y:S02]  /*1210*/  SEL R4, RZ, 0x10, P1 ;  /* 0x00000010ff047807 */ /* 0x000fe40000800000 */
[----:B------:R-:W-:Y:S02]  /*1220*/  SEL R3, RZ, 0x8, P2 ;  /* 0x00000008ff037807 */ /* 0x000fe40001000000 */
[----:B------:R-:W-:Y:S02]  /*1230*/  SEL R2, RZ, 0x40, P4 ;  /* 0x00000040ff027807 */ /* 0x000fe40002000000 */
[----:B------:R-:W-:Y:S02]  /*1240*/  SEL R5, RZ, 0x20, P1 ;  /* 0x00000020ff057807 */ /* 0x000fe40000800000 */
[----:B------:R-:W-:Y:S01]  /*1250*/  IADD3 R4, PT, PT, R4, R0, R3 ;  /* 0x0000000004047210 */ /* 0x000fe20007ffe003 */
[----:B------:R-:W-:Y:S01]  /*1260*/  IMAD.MOV.U32 R0, RZ, RZ, 0x3 ;  /* 0x00000003ff007424 */ /* 0x000fe200078e00ff */
[----:B------:R-:W-:-:S02]  /*1270*/  LOP3.LUT R3, R60, 0xfffffffe, RZ, 0xc0, !PT ;  /* 0xfffffffe3c037812 */ /* 0x000fc400078ec0ff */
[----:B------:R-:W-:Y:S02]  /*1280*/  IADD3 R5, PT, PT, R2, R4, R5 ;  /* 0x0000000402057210 */ /* 0x000fe40007ffe005 */
[----:B------:R-:W-:Y:S02]  /*1290*/  SEL R2, RZ, 0x80, P4 ;  /* 0x00000080ff027807 */ /* 0x000fe40002000000 */
[----:B------:R-:W-:-:S03]  /*12a0*/  SHF.L.U32 R0, R0, R3, RZ ;  /* 0x0000000300007219 */ /* 0x000fc600000006ff */
[----:B------:R-:W-:-:S05]  /*12b0*/  IMAD.IADD R2, R5, 0x1, R2 ;  /* 0x0000000105027824 */ /* 0x000fca00078e0202 */
[----:B------:R-:W-:Y:S02]  /*12c0*/  PRMT R8, R2, 0x7610, R8 ;  /* 0x0000761002087816 */ /* 0x000fe40000000008 */
.L_x_17:
[----:B------:R-:W-:Y:S05]  /*12d0*/  @!P0 BRA `(.L_x_18) ;  /* 0x0000000000b88947 */ /* 0x000fea0003800000 */
[----:B------:R-:W1:Y:S01]  /*12e0*/  LDC.64 R4, c[0x0][0xb18] ;  /* 0x0002c600ff047b82 */ /* 0x000e620000000a00 */
[----:B------:R-:W-:-:S07]  /*12f0*/  ISETP.NE.AND P0, PT, R9, 0x1, PT ;  /* 0x000000010900780c */ /* 0x000fce0003f05270 */
[----:B------:R-:W2:Y:S08]  /*1300*/  LDC R14, c[0x0][0xb0c] ;  /* 0x0002c300ff0e7b82 */ /* 0x000eb00000000800 */
[----:B------:R-:W3:Y:S08]  /*1310*/  LDC R13, c[0x0][0x370] ;  /* 0x0000dc00ff0d7b82 */ /* 0x000ef00000000800 */
[----:B------:R-:W4:Y:S01]  /*1320*/  LDC R16, c[0x0][0x374] ;  /* 0x0000dd00ff107b82 */ /* 0x000f220000000800 */
[----:B-1----:R-:W-:-:S07]  /*1330*/  ISETP.NE.AND P1, PT, R4, 0x1, PT ;  /* 0x000000010400780c */ /* 0x002fce0003f25270 */
[----:B------:R-:W3:Y:S01]  /*1340*/  LDC.64 R6, c[0x0][0xb10] ;  /* 0x0002c400ff067b82 */ /* 0x000ee20000000a00 */
[----:B--2---:R-:W-:-:S07]  /*1350*/  ISETP.NE.AND P2, PT, R14, 0x1, PT ;  /* 0x000000010e00780c */ /* 0x004fce0003f45270 */
[----:B------:R-:W1:Y:S08]  /*1360*/  LDC R12, c[0x0][0xb20] ;  /* 0x0002c800ff0c7b82 */ /* 0x000e700000000800 */
[----:B------:R-:W2:Y:S01]  /*1370*/  LDC.64 R2, c[0x0][0xb28] ;  /* 0x0002ca00ff027b82 */ /* 0x000ea20000000a00 */
[----:B----4-:R-:W-:-:S04]  /*1380*/  IMAD.HI.U32 R15, R16, R5, RZ ;  /* 0x00000005100f7227 */ /* 0x010fc800078e00ff */
[----:B------:R-:W-:-:S04]  /*1390*/  IMAD.HI.U32 R5, R20, R5, RZ ;  /* 0x0000000514057227 */ /* 0x000fc800078e00ff */
[----:B---3--:R-:W-:-:S04]  /*13a0*/  IMAD.HI.U32 R18, R13, R6, RZ ;  /* 0x000000060d127227 */ /* 0x008fc800078e00ff */
[C---:B------:R-:W-:Y:S01]  /*13b0*/  IMAD.HI.U32 R22, R11.reuse, R6, RZ ;  /* 0x000000060b167227 */ /* 0x040fe200078e00ff */
[-C--:B------:R-:W-:Y:S02]  /*13c0*/  @P2 SHF.R.U32.HI R13, RZ, R7.reuse, R18 ;  /* 0x00000007ff0d2219 */ /* 0x080fe40000011612 */
[-C--:B-1----:R-:W-:Y:S02]  /*13d0*/  @P1 SHF.R.U32.HI R16, RZ, R12.reuse, R15 ;  /* 0x0000000cff101219 */ /* 0x082fe4000001160f */
[----:B------:R-:W-:Y:S02]  /*13e0*/  SHF.R.U32.HI R5, RZ, R12, R5 ;  /* 0x0000000cff057219 */ /* 0x000fe40000011605 */
[----:B------:R-:W-:Y:S02]  /*13f0*/  SHF.R.U32.HI R22, RZ, R7, R22 ;  /* 0x00000007ff167219 */ /* 0x000fe40000011616 */
[----:B------:R-:W-:Y:S01]  /*1400*/  SEL R5, R20, R5, !P1 ;  /* 0x0000000514057207 */ /* 0x000fe20004800000 */
[----:B--2---:R-:W-:Y:S01]  /*1410*/  IMAD.HI.U32 R18, R16, R2, RZ ;  /* 0x0000000210127227 */ /* 0x004fe200078e00ff */
[----:B------:R-:W-:-:S02]  /*1420*/  SEL R21, R11, R22, !P2 ;  /* 0x000000160b157207 */ /* 0x000fc40005000000 */
[----:B------:R-:W-:Y:S01]  /*1430*/  IADD3 R7, PT, PT, -R5, RZ, RZ ;  /* 0x000000ff05077210 */ /* 0x000fe20007ffe1ff */
[----:B------:R-:W-:Y:S01]  /*1440*/  IMAD.HI.U32 R6, R13, R2, RZ ;  /* 0x000000020d067227 */ /* 0x000fe200078e00ff */
[----:B------:R-:W-:-:S03]  /*1450*/  @P0 SHF.R.U32.HI R16, RZ, R3, R18 ;  /* 0x00000003ff100219 */ /* 0x000fc60000011612 */
[----:B------:R-:W-:Y:S01]  /*1460*/  IMAD R7, R4, R7, R20 ;  /* 0x0000000704077224 */ /* 0x000fe200078e0214 */
[----:B------:R-:W-:Y:S01]  /*1470*/  @P0 SHF.R.U32.HI R13, RZ, R3, R6 ;  /* 0x00000003ff0d0219 */ /* 0x000fe20000011606 */
[----:B------:R-:W-:-:S04]  /*1480*/  IMAD R16, R16, R9, RZ ;  /* 0x0000000910107224 */ /* 0x000fc800078e02ff */
[----:B------:R-:W-:Y:S01]  /*1490*/  IMAD R6, R13, R9, RZ ;  /* 0x000000090d067224 */ /* 0x000fe200078e02ff */
[----:B------:R-:W-:-:S04]  /*14a0*/  ISETP.GE.AND P1, PT, R5, R16, PT ;  /* 0x000000100500720c */ /* 0x000fc80003f26270 */
[----:B------:R-:W-:Y:S01]  /*14b0*/  ISETP.GE.OR P1, PT, R21, R6, P1 ;  /* 0x000000061500720c */ /* 0x000fe20000f26670 */
[----:B------:R-:W-:-:S05]  /*14c0*/  IMAD.HI.U32 R6, R5, R2, RZ ;  /* 0x0000000205067227 */ /* 0x000fca00078e00ff */
[----:B------:R-:W-:-:S04]  /*14d0*/  SHF.R.U32.HI R6, RZ, R3, R6 ;  /* 0x00000003ff067219 */ /* 0x000fc80000011606 */
[----:B------:R-:W-:-:S03]  /*14e0*/  SEL R6, R5, R6, !P0 ;  /* 0x0000000605067207 */ /* 0x000fc60004000000 */
[----:B------:R-:W-:Y:S01]  /*14f0*/  @!P1 IMAD.HI.U32 R12, R21, R2, RZ ;  /* 0x00000002150c9227 */ /* 0x000fe200078e00ff */
[----:B------:R-:W-:-:S04]  /*1500*/  IADD3 R2, PT, PT, -R6, RZ, RZ ;  /* 0x000000ff06027210 */ /* 0x000fc80007ffe1ff */
[----:B------:R-:W-:Y:S01]  /*1510*/  @!P1 SHF.R.U32.HI R12, RZ, R3, R12 ;  /* 0x00000003ff0c9219 */ /* 0x000fe2000001160c */
[----:B------:R-:W-:-:S03]  /*1520*/  IMAD R2, R9, R2, R5 ;  /* 0x0000000209027224 */ /* 0x000fc600078e0205 */
[----:B------:R-:W-:-:S05]  /*1530*/  @!P1 SEL R3, R21, R12, !P0 ;  /* 0x0000000c15039207 */ /* 0x000fca0004000000 */
[--C-:B------:R-:W-:Y:S02]  /*1540*/  @!P1 IMAD.IADD R6, R6, 0x1, -R3.reuse ;  /* 0x0000000106069824 */ /* 0x100fe400078e0a03 */
[----:B------:R-:W-:Y:S01]  /*1550*/  @!P1 IMAD R3, R2, R13, R3 ;  /* 0x0000000d02039224 */ /* 0x000fe200078e0203 */
[----:B------:R-:W-:Y:S01]  /*1560*/  IADD3 R2, PT, PT, -R21, RZ, RZ ;  /* 0x000000ff15027210 */ /* 0x000fe20007ffe1ff */
[----:B------:R-:W-:Y:S02]  /*1570*/  @!P1 IMAD R5, R6, R9, R21 ;  /* 0x0000000906059224 */ /* 0x000fe400078e0215 */
[----:B------:R-:W-:Y:S02]  /*1580*/  @!P1 IMAD.MOV.U32 R21, RZ, RZ, R3 ;  /* 0x000000ffff159224 */ /* 0x000fe400078e0003 */
[----:B------:R-:W-:Y:S02]  /*1590*/  IMAD R2, R14, R2, R11 ;  /* 0x000000020e027224 */ /* 0x000fe400078e020b */
[----:B------:R-:W-:-:S02]  /*15a0*/  IMAD R20, R5, R4, R7 ;  /* 0x0000000405147224 */ /* 0x000fc400078e0207 */
[----:B------:R-:W-:Y:S02]  /*15b0*/  IMAD R21, R21, R14, R2 ;  /* 0x0000000e15157224 */ /* 0x000fe400078e0202 */
.L_x_18:
[----:B------:R-:W-:Y:S05]  /*15c0*/  BRA.U UP0, `(.L_x_19) ;  /* 0x0000000100407547 */ /* 0x000fea000b800000 */
[----:B------:R-:W1:Y:S08]  /*15d0*/  LDC.64 R4, c[0x0][0xb10] ;  /* 0x0002c400ff047b82 */ /* 0x000e700000000a00 */
[----:B------:R-:W2:Y:S08]  /*15e0*/  LDC.64 R2, c[0x0][0xb18] ;  /* 0x0002c600ff027b82 */ /* 0x000eb00000000a00 */
[----:B------:R-:W3:Y:S08]  /*15f0*/  LDC R6, c[0x0][0xb20] ;  /* 0x0002c800ff067b82 */ /* 0x000ef00000000800 */
[----:B------:R-:W4:Y:S01]  /*1600*/  LDC R12, c[0x0][0xb0c] ;  /* 0x0002c300ff0c7b82 */ /* 0x000f220000000800 */
[----:B-1----:R-:W-:-:S05]  /*1610*/  IMAD.HI.U32 R4, R21, R4, RZ ;  /* 0x0000000415047227 */ /* 0x002fca00078e00ff */
[----:B------:R-:W-:Y:S01]  /*1620*/  SHF.R.U32.HI R4, RZ, R5, R4 ;  /* 0x00000005ff047219 */ /* 0x000fe20000011604 */
[----:B--2---:R-:W-:Y:S01]  /*1630*/  IMAD.HI.U32 R3, R20, R3, RZ ;  /* 0x0000000314037227 */ /* 0x004fe200078e00ff */
[----:B------:R-:W-:-:S04]  /*1640*/  ISETP.NE.AND P0, PT, R2, 0x1, PT ;  /* 0x000000010200780c */ /* 0x000fc80003f05270 */
[----:B---3--:R-:W-:-:S04]  /*1650*/  SHF.R.U32.HI R3, RZ, R6, R3 ;  /* 0x00000006ff037219 */ /* 0x008fc80000011603 */
[----:B------:R-:W-:Y:S02]  /*1660*/  SEL R3, R20, R3, !P0 ;  /* 0x0000000314037207 */ /* 0x000fe40004000000 */
[----:B----4-:R-:W-:-:S04]  /*1670*/  ISETP.NE.AND P1, PT, R12, 0x1, PT ;  /* 0x000000010c00780c */ /* 0x010fc80003f25270 */
[----:B------:R-:W-:-:S05]  /*1680*/  SEL R6, R21, R4, !P1 ;  /* 0x0000000415067207 */ /* 0x000fca0004800000 */
[----:B------:R-:W-:Y:S02]  /*1690*/  IMAD.IADD R4, R3, 0x1, -R6 ;  /* 0x0000000103047824 */ /* 0x000fe400078e0a06 */
[----:B------:R-:W-:Y:S02]  /*16a0*/  IMAD.IADD R3, R6, 0x1, -R3 ;  /* 0x0000000106037824 */ /* 0x000fe400078e0a03 */
[----:B------:R-:W-:Y:S02]  /*16b0*/  IMAD R21, R4, R12, R21 ;  /* 0x0000000c04157224 */ /* 0x000fe400078e0215 */
[----:B------:R-:W-:Y:S02]  /*16c0*/  IMAD R20, R3, R2, R20 ;  /* 0x0000000203147224 */ /* 0x000fe400078e0214 */
.L_x_19:
[----:B------:R-:W-:Y:S05]  /*16d0*/  BRA.U !UP2, `(.L_x_20) ;  /* 0x000000010a0c7547 */ /* 0x000fea000b800000 */
[----:B------:R-:W-:Y:S01]  /*16e0*/  UCGABAR_WAIT ;  /* 0x0000000000007dc7 */ /* 0x000fe20008000000 */
[----:B------:R-:W-:Y:S01]  /*16f0*/  CCTL.IVALL ;  /* 0x00000000ff00798f */ /* 0x000fe20002000000 */
[----:B------:R-:W-:Y:S05]  /*1700*/  BRA `(.L_x_21) ;  /* 0x0000000000047947 */ /* 0x000fea0003800000 */
.L_x_20:
[----:B------:R-:W-:Y:S06]  /*1710*/  BAR.SYNC.DEFER_BLOCKING 0x0 ;  /* 0x0000000000007b1d */ /* 0x000fec0000010000 */
.L_x_21:
[----:B------:R-:W-:Y:S05]  /*1720*/  BRA.U UP3, `(.L_x_22) ;  /* 0x0000001103c47547 */ /* 0x000fea000b800000 */
[----:B------:R-:W1:Y:S01]  /*1730*/  LDCU UR13, c[0x0][0x38c] ;  /* 0x00007180ff0d77ac */ /* 0x000e620008000800 */
[----:B------:R-:W2:Y:S01]  /*1740*/  LDC R9, c[0x0][0x370] ;  /* 0x0000dc00ff097b82 */ /* 0x000ea20000000800 */
[----:B------:R-:W-:Y:S01]  /*1750*/  IMAD.SHL.U32 R16, R11, 0x40, RZ ;  /* 0x000000400b107824 */ /* 0x000fe200078e00ff */
[----:B------:R-:W-:Y:S01]  /*1760*/  PLOP3.LUT P1, PT, PT, PT, UP5, 0x80, 0x8 ;  /* 0x000000000008781c */ /* 0x000fe20003f2f058 */
[----:B------:R-:W-:Y:S01]  /*1770*/  HFMA2 R12, -RZ, RZ, 0, 0 ;  /* 0x00000000ff0c7431 */ /* 0x000fe200000001ff */
[----:B------:R-:W-:Y:S01]  /*1780*/  UISETP.NE.AND UP1, UPT, UR10, URZ, UPT ;  /* 0x000000ff0a00728c */ /* 0x000fe2000bf25270 */
[----:B------:R-:W-:Y:S01]  /*1790*/  ISETP.NE.AND P4, PT, R10, RZ, P5 ;  /* 0x000000ff0a00720c */ /* 0x000fe20002f85270 */
[----:B------:R-:W-:Y:S01]  /*17a0*/  IMAD.MOV.U32 R15, RZ, RZ, 0x1 ;  /* 0x00000001ff0f7424 */ /* 0x000fe200078e00ff */
[----:B------:R-:W-:Y:S01]  /*17b0*/  PLOP3.LUT P1, PT, P1, PT, PT, 0x8, 0x80 ;  /* 0x000000000080781c */ /* 0x000fe20000f2e170 */
[----:B------:R-:W3:Y:S01]  /*17c0*/  LDC R0, c[0x0][0x374] ;  /* 0x0000dd00ff007b82 */ /* 0x000ee20000000800 */
[----:B------:R-:W-:Y:S01]  /*17d0*/  IMAD.MOV.U32 R14, RZ, RZ, RZ ;  /* 0x000000ffff0e7224 */ /* 0x000fe200078e00ff */
[----:B------:R-:W-:Y:S01]  /*17e0*/  MOV R8, 0x1 ;  /* 0x0000000100087802 */ /* 0x000fe20000000f00 */
[----:B------:R-:W-:Y:S01]  /*17f0*/  IMAD.MOV.U32 R10, RZ, RZ, RZ ;  /* 0x000000ffff0a7224 */ /* 0x000fe200078e00ff */
[----:B------:R-:W-:Y:S01]  /*1800*/  LOP3.LUT R16, R16, 0x40, RZ, 0xc0, !PT ;  /* 0x0000004010107812 */ /* 0x000fe200078ec0ff */
[----:B------:R-:W4:Y:S01]  /*1810*/  LDCU.64 UR22, c[0x0][0x348] ;  /* 0x00006900ff1677ac */ /* 0x000f220008000a00 */
[----:B-1----:R-:W-:-:S02]  /*1820*/  UIADD3 UR8, UPT, UPT, UR13, 0x3f, URZ ;  /* 0x0000003f0d087890 */ /* 0x002fc4000fffe0ff */
[----:B------:R-:W-:Y:S02]  /*1830*/  USEL UR25, UR6, 0x2, UP1 ;  /* 0x0000000206197887 */ /* 0x000fe40008800000 */
[----:B------:R-:W-:Y:S01]  /*1840*/  USHF.R.S32.HI UR15, URZ, 0x1f, UR8 ;  /* 0x0000001fff0f7899 */ /* 0x000fe20008011408 */
[----:B------:R-:W-:-:S03]  /*1850*/  UMOV UR26, URZ ;  /* 0x000000ff001a7c82 */ /* 0x000fc60008000000 */
[----:B------:R-:W-:Y:S02]  /*1860*/  ULEA.HI UR15, UR15, UR8, URZ, 0x6 ;  /* 0x000000080f0f7291 */ /* 0x000fe4000f8f30ff */
[----:B------:R-:W-:Y:S02]  /*1870*/  UIADD3 UR8, UPT, UPT, UR13, -0x1, URZ ;  /* 0xffffffff0d087890 */ /* 0x000fe4000fffe0ff */
[----:B------:R-:W-:Y:S02]  /*1880*/  USHF.R.S32.HI UR15, URZ, 0x6, UR15 ;  /* 0x00000006ff0f7899 */ /* 0x000fe4000801140f */
[----:B------:R-:W-:Y:S02]  /*1890*/  UISETP.GE.U32.AND UP2, UPT, UR8, -0x7f, UPT ;  /* 0xffffff810800788c */ /* 0x000fe4000bf46070 */
[----:B------:R-:W-:Y:S02]  /*18a0*/  UISETP.LT.U32.AND UP0, UPT, UR15, 0x4, UPT ;  /* 0x000000040f00788c */ /* 0x000fe4000bf01070 */
[----:B------:R-:W-:-:S02]  /*18b0*/  UIADD3 UR13, UPT, UPT, UR13, 0x7e, URZ ;  /* 0x0000007e0d0d7890 */ /* 0x000fc4000fffe0ff */
[----:B------:R-:W-:-:S04]  /*18c0*/  USEL UR14, UR15, 0x4, UP0 ;  /* 0x000000040f0e7887 */ /* 0x000fc80008000000 */
[----:B------:R-:W-:Y:S02]  /*18d0*/  UIADD3 UR24, UPT, UPT, UR14, -0x1, URZ ;  /* 0xffffffff0e187890 */ /* 0x000fe4000fffe0ff */
[----:B------:R-:W-:Y:S02]  /*18e0*/  @UP2 UIADD3 UR24, UPT, UPT, UR14, URZ, URZ ;  /* 0x000000ff0e182290 */ /* 0x000fe4000fffe0ff */
[----:B------:R-:W-:Y:S02]  /*18f0*/  UIADD3 UR27, UPT, UPT, UR15, -UR14, URZ ;  /* 0x8000000e0f1b7290 */ /* 0x000fe4000fffe0ff */
[----:B------:R-:W-:Y:S02]  /*1900*/  UIADD3 UR21, UPT, UPT, UR24, 0x1, URZ ;  /* 0x0000000118157890 */ /* 0x000fe4000fffe0ff */
[----:B--2-4-:R-:W-:-:S12]  /*1910*/  UIADD3 UR24, UPT, UPT, -UR24, URZ, URZ ;  /* 0x000000ff18187290 */ /* 0x014fd8000fffe1ff */
.L_x_42:
[----:B------:R-:W-:Y:S01]  /*1920*/  UISETP.NE.AND UP0, UPT, UR37, URZ, UPT ;  /* 0x000000ff2500728c */ /* 0x000fe2000bf05270 */
[----:B------:R-:W1:Y:S08]  /*1930*/  S2UR UR37, SR_CgaCtaId ;  /* 0x00000000002579c3 */ /* 0x000e700000008800 */
[----:B------:R-:W-:Y:S05]  /*1940*/  BRA.U UP0, `(.L_x_23) ;  /* 0x0000000100347547 */ /* 0x000fea000b800000 */
[----:B------:R-:W2:Y:S01]  /*1950*/  S2R R2, SR_CgaCtaId ;  /* 0x0000000000027919 */ /* 0x000ea20000008800 */
[----:B------:R-:W-:-:S04]  /*1960*/  MOV R3, 0x400 ;  /* 0x0000040000037802 */ /* 0x000fc80000000f00 */
[----:B--2---:R-:W-:Y:S02]  /*1970*/  LEA R3, R2, R3, 0x18 ;  /* 0x0000000302037211 */ /* 0x004fe400078ec0ff */
[----:B------:R-:W-:-:S03]  /*1980*/  SHF.L.U32 R2, R8, 0x1f, RZ ;  /* 0x0000001f08027819 */ /* 0x000fc600000006ff */
[----:B------:R-:W-:-:S04]  /*1990*/  IMAD R3, R10, 0x8, R3 ;  /* 0x000000080a037824 */ /* 0x000fc800078e0203 */
[----:B------:R-:W2:Y:S02]  /*19a0*/  SYNCS.PHASECHK.TRANS64.TRYWAIT P0, [R3+URZ+0x100], R2 ;  /* 0x00010002030075a7 */ /* 0x000ea400080011ff */
[----:B--2---:R-:W-:Y:S05]  /*19b0*/  @!P0 BRA `(.L_x_24) ;  /* 0x0000007000148947 */ /* 0x004fea0003800000 */
.L_x_149:
[----:B------:R-:W-:Y:S01]  /*19c0*/  VIADD R10, R10, 0x1 ;  /* 0x000000010a0a7836 */ /* 0x000fe20000000000 */
[----:B------:R2:W-:Y:S04]  /*19d0*/  SYNCS.ARRIVE.TRANS64.A1T0 RZ, [R3+URZ+0xf0], RZ ;  /* 0x0000f0ff03ff79a7 */ /* 0x0005e800081000ff */
[----:B------:R-:W-:-:S04]  /*19e0*/  ISETP.NE.AND P0, PT, R10, 0x2, PT ;  /* 0x000000020a00780c */ /* 0x000fc80003f05270 */
[----:B------:R-:W-:Y:S02]  /*19f0*/  SEL R10, R10, RZ, P0 ;  /* 0x000000ff0a0a7207 */ /* 0x000fe40000000000 */
[----:B--2---:R-:W-:-:S04]  /*1a00*/  SEL R3, RZ, 0x1, P0 ;  /* 0x00000001ff037807 */ /* 0x004fc80000000000 */
[----:B------:R-:W-:-:S07]  /*1a10*/  LOP3.LUT R8, R8, R3, RZ, 0x3c, !PT ;  /* 0x0000000308087212 */ /* 0x000fce00078e3cff */
.L_x_23:
[----:B------:R-:W-:Y:S01]  /*1a20*/  UMOV UR6, 0x400 ;  /* 0x0000040000067882 */ /* 0x000fe20000000000 */
[----:B------:R-:W-:Y:S01]  /*1a30*/  LEA.HI R3, R21, R21, RZ, 0x1 ;  /* 0x0000001515037211 */ /* 0x000fe200078f08ff */
[----:B-1----:R-:W-:Y:S01]  /*1a40*/  ULEA UR6, UR37, UR6, 0x18 ;  /* 0x0000000625067291 */ /* 0x002fe2000f8ec0ff */
[----:B------:R-:W-:Y:S01]  /*1a50*/  SHF.L.U32 R2, R15, 0x1f, RZ ;  /* 0x0000001f0f027819 */ /* 0x000fe200000006ff */
[----:B------:R-:W-:Y:S01]  /*1a60*/  UISETP.GE.U32.AND UP0, UPT, UR13, 0x7f, UPT ;  /* 0x0000007f0d00788c */ /* 0x000fe2000bf06070 */
[C---:B------:R-:W-:Y:S01]  /*1a70*/  R2UR UR9, R16.reuse ;  /* 0x00000000100972ca */ /* 0x040fe200000e0000 */
[----:B------:R-:W-:Y:S01]  /*1a80*/  ULEA UR8, UR26, UR6, 0x3 ;  /* 0x000000061a087291 */ /* 0x000fe2000f8e18ff */
[----:B------:R-:W-:Y:S01]  /*1a90*/  IMAD.SHL.U32 R3, R3, 0x40, RZ ;  /* 0x0000004003037824 */ /* 0x000fe200078e00ff */
[----:B------:R-:W-:Y:S01]  /*1aa0*/  R2UR UR10, R16 ;  /* 0x00000000100a72ca */ /* 0x000fe200000e0000 */
[----:B------:R-:W-:-:S03]  /*1ab0*/  UMOV UR28, URZ ;  /* 0x000000ff001c7c82 */ /* 0x000fc60008000000 */
[----:B------:R-:W-:-:S03]  /*1ac0*/  R2UR UR34, R3 ;  /* 0x00000000032272ca */ /* 0x000fc600000e0000 */
[----:B------:R1:W2:Y:S01]  /*1ad0*/  SYNCS.PHASECHK.TRANS64.TRYWAIT P0, [UR8+0x20], R2 ;  /* 0x00002002ff0075a7 */ /* 0x0002a20008001108 */
[----:B------:R-:W-:-:S09]  /*1ae0*/  R2UR UR8, R20 ;  /* 0x00000000140872ca */ /* 0x000fd200000e0000 */
[----:B------:R-:W-:-:S04]  /*1af0*/  ULOP3.LUT UR34, UR9, 0xffffff80, UR34, 0xf8, !UPT ;  /* 0xffffff8009227892 */ /* 0x000fc8000f8ef822 */
[----:B------:R-:W-:Y:S01]  /*1b00*/  ULEA UR10, UR8, UR10, 0x7 ;  /* 0x0000000a080a7291 */ /* 0x000fe2000f8e38ff */
[----:B------:R-:W-:Y:S11]  /*1b10*/  BRA.U !UP0, `(.L_x_25) ;  /* 0x0000000108cc7547 */ /* 0x000ff6000b800000 */
[----:B------:R-:W-:Y:S01]  /*1b20*/  UMOV UR16, UR24 ;  /* 0x0000001800107c82 */ /* 0x000fe20008000000 */
[----:B------:R-:W-:Y:S01]  /*1b30*/  UMOV UR20, UR26 ;  /* 0x0000001a00147c82 */ /* 0x000fe20008000000 */
[----:B------:R-:W-:Y:S01]  /*1b40*/  UMOV UR35, URZ ;  /* 0x000000ff00237c82 */ /* 0x000fe20008000000 */
[----:B------:R-:W-:-:S05]  /*1b50*/  UMOV UR11, UR5 ;  /* 0x00000005000b7c82 */ /* 0x000fca0008000000 */
.L_x_31:
[----:B------:R-:W-:Y:S01]  /*1b60*/  ULEA UR33, UR20, UR6, 0x3 ;  /* 0x0000000614217291 */ /* 0x000fe2000f8e18ff */
[----:B------:R-:W-:Y:S01]  /*1b70*/  @P5 MOV R3, 0x8000 ;  /* 0x0000800000035802 */ /* 0x000fe20000000f00 */
[----:B-12-4-:R-:W-:Y:S10]  /*1b80*/  @P0 BRA `(.L_x_26) ;  /* 0x00000000000c0947 */ /* 0x016ff40003800000 */
[----:B------:R-:W-:-:S04]  /*1b90*/  SHF.L.U32 R5, R15, 0x1f, RZ ;  /* 0x0000001f0f057819 */ /* 0x000fc800000006ff */
[----:B------:R-:W2:Y:S02]  /*1ba0*/  SYNCS.PHASECHK.TRANS64.TRYWAIT P0, [UR33+0x20], R5 ;  /* 0x00002005ff0075a7 */ /* 0x000ea40008001121 */
[----:B--2---:R-:W-:Y:S05]  /*1bb0*/  @!P0 BRA `(.L_x_27) ;  /* 0x0000006c00a88947 */ /* 0x004fea0003800000 */
.L_x_26:
[----:B------:R2:W-:Y:S01]  /*1bc0*/  @P5 SYNCS.ARRIVE.TRANS64 RZ, [UR33], R3 ;  /* 0x00000003ffff59a7 */ /* 0x0005e20008000021 */
[----:B------:R-:W-:Y:S02]  /*1bd0*/  ULOP3.LUT UR8, UR25, 0x2, URZ, 0xfc, !UPT ;  /* 0x0000000219087892 */ /* 0x000fe4000f8efcff */
[----:B------:R-:W-:Y:S02]  /*1be0*/  UIADD3 UR16, UPT, UPT, UR16, 0x1, URZ ;  /* 0x0000000110107890 */ /* 0x000fe4000fffe0ff */
[----:B------:R-:W-:Y:S02]  /*1bf0*/  UISETP.NE.AND UP0, UPT, UR8, 0x2, UPT ;  /* 0x000000020800788c */ /* 0x000fe4000bf05270 */
[----:B------:R-:W-:-:S07]  /*1c00*/  UISETP.NE.AND UP2, UPT, UR16, 0x1, UPT ;  /* 0x000000011000788c */ /* 0x000fce000bf45270 */
[----:B------:R-:W-:Y:S05]  /*1c10*/  BRA.U UP0, `(.L_x_28) ;  /* 0x0000000100047547 */ /* 0x000fea000b800000 */
[----:B------:R-:W-:Y:S05]  /*1c20*/  BPT.TRAP 0x1 ;  /* 0x000000040000795c */ /* 0x000fea0000300000 */
.L_x_28:
[----:B------:R-:W-:Y:S04]  /*1c30*/  BSSY.RECONVERGENT B0, `(.L_x_29) ;  /* 0x0000003000007945 */ /* 0x000fe80003800200 */
[----:B------:R-:W-:Y:S05]  /*1c40*/  @!P4 BRA `(.L_x_30) ;  /* 0x000000000004c947 */ /* 0x000fea0003800000 */
[----:B------:R-:W-:Y:S05]  /*1c50*/  BPT.TRAP 0x1 ;  /* 0x000000040000795c */ /* 0x000fea0000300000 */
.L_x_30:
[----:B------:R-:W-:Y:S05]  /*1c60*/  BSYNC.RECONVERGENT B0 ;  /* 0x0000000000007941 */ /* 0x000fea0003800200 */
.L_x_29:
[----:B------:R-:W-:Y:S02]  /*1c70*/  UIADD3 UR26, UPT, UPT, UR20, 0x1, URZ ;  /* 0x00000001141a7890 */ /* 0x000fe4000fffe0ff */
[----:B------:R-:W-:Y:S02]  /*1c80*/  ULEA UR32, UR20, UR6, 0xd ;  /* 0x0000000614207291 */ /* 0x000fe4000f8e68ff */
[----:B------:R-:W-:Y:S02]  /*1c90*/  UISETP.NE.AND UP0, UPT, UR26, 0x4, UPT ;  /* 0x000000041a00788c */ /* 0x000fe4000bf05270 */
[----:B------:R-:W-:Y:S02]  /*1ca0*/  UIADD3 UR38, UP1, UPT, UR22, 0x80, URZ ;  /* 0x0000008016267890 */ /* 0x000fe4000ff3e0ff */
[----:B------:R-:W-:Y:S02]  /*1cb0*/  USEL UR9, URZ, 0x1, UP0 ;  /* 0x00000001ff097887 */ /* 0x000fe40008000000 */
[----:B------:R-:W-:-:S02]  /*1cc0*/  USEL UR26, UR26, URZ, UP0 ;  /* 0x000000ff1a1a7287 */ /* 0x000fc40008000000 */
[----:B------:R-:W-:Y:S02]  /*1cd0*/  UIADD3 UR30, UP0, UPT, UR22, 0x180, URZ ;  /* 0x00000180161e7890 */ /* 0x000fe4000ff1e0ff */
[----:B------:R-:W-:Y:S01]  /*1ce0*/  ULEA UR8, UR26, UR6, 0x3 ;  /* 0x000000061a087291 */ /* 0x000fe2000f8e18ff */
[----:B------:R-:W-:Y:S01]  /*1cf0*/  LOP3.LUT R15, R15, UR9, RZ, 0x3c, !PT ;  /* 0x000000090f0f7c12 */ /* 0x000fe2000f8e3cff */
[----:B------:R-:W-:Y:S02]  /*1d00*/  ULOP3.LUT UR33, UR33, 0xfefffff8, URZ, 0xc0, !UPT ;  /* 0xfefffff821217892 */ /* 0x000fe4000f8ec0ff */
[----:B------:R-:W-:Y:S01]  /*1d10*/  UIADD3.X UR39, UPT, UPT, URZ, UR23, URZ, UP1, !UPT ;  /* 0x00000017ff277290 */ /* 0x000fe20008ffe4ff */
[----:B-1----:R-:W-:Y:S01]  /*1d20*/  SHF.L.U32 R2, R15, 0x1f, RZ ;  /* 0x0000001f0f027819 */ /* 0x002fe200000006ff */
[----:B------:R-:W-:Y:S02]  /*1d30*/  UIADD3 UR32, UPT, UPT, UR32, 0x4300, URZ ;  /* 0x0000430020207890 */ /* 0x000fe4000fffe0ff */
[----:B------:R-:W-:Y:S01]  /*1d40*/  UIADD3.X UR31, UPT, UPT, URZ, UR23, URZ, UP0, !UPT ;  /* 0x00000017ff1f7290 */ /* 0x000fe200087fe4ff */
[----:B------:R4:W1:Y:S01]  /*1d50*/  SYNCS.PHASECHK.TRANS64.TRYWAIT P0, [UR8+0x20], R2 ;  /* 0x00002002ff0075a7 */ /* 0x0008620008001108 */
[----:B------:R-:W-:-:S02]  /*1d60*/  ULEA UR8, UR20, UR7, 0xc ;  /* 0x0000000714087291 */ /* 0x000fc4000f8e60ff */
[----:B------:R-:W-:Y:S02]  /*1d70*/  UPRMT UR17, URZ, 0x5410, UR4 ;  /* 0x00005410ff117896 */ /* 0x000fe40008000004 */
[----:B------:R-:W-:Y:S01]  /*1d80*/  ULEA UR8, UR8, UR6, 0x1 ;  /* 0x0000000608087291 */ /* 0x000fe2000f8e08ff */
[----:B------:R-:W-:Y:S01]  /*1d90*/  UMOV UR18, 0x0 ;  /* 0x0000000000127882 */ /* 0x000fe20000000000 */
[----:B------:R-:W-:Y:S02]  /*1da0*/  UMOV UR19, 0x10000000 ;  /* 0x1000000000137882 */ /* 0x000fe40000000000 */
[----:B------:R-:W-:Y:S01]  /*1db0*/  UIADD3 UR8, UPT, UPT, UR8, 0xc300, URZ ;  /* 0x0000c30008087890 */ /* 0x000fe2000fffe0ff */
[----:B------:R2:W-:Y:S01]  /*1dc0*/  UTMALDG.3D.2CTA [UR32], [UR38], desc[UR18] ;  /* 0x00001220260075b4 */ /* 0x0005e20008211000 */
[----:B------:R-:W-:Y:S01]  /*1dd0*/  UMOV UR12, UR36 ;  /* 0x00000024000c7c82 */ /* 0x000fe20008000000 */
[----:B------:R-:W-:Y:S01]  /*1de0*/  UMOV UR9, UR33 ;  /* 0x0000002100097c82 */ /* 0x000fe20008000000 */
[----:B------:R-:W-:Y:S01]  /*1df0*/  UMOV UR28, UR21 ;  /* 0x00000015001c7c82 */ /* 0x000fe20008000000 */
[----:B------:R-:W-:-:S04]  /*1e00*/  UMOV UR20, UR26 ;  /* 0x0000001a00147c82 */ /* 0x000fc80008000000 */
[----:B------:R3:W-:Y:S01]  /*1e10*/  UTMALDG.3D.MULTICAST.2CTA [UR8], [UR30], UR17, desc[UR18] ;  /* 0x000012081e0073b4 */ /* 0x0007e20008211811 */
[----:B--2---:R-:W-:Y:S02]  /*1e20*/  UIADD3 UR35, UPT, UPT, UR35, 0x40, URZ ;  /* 0x0000004023237890 */ /* 0x004fe4000fffe0ff */
[----:B---3--:R-:W-:Y:S01]  /*1e30*/  UIADD3 UR11, UPT, UPT, UR11, 0x40, URZ ;  /* 0x000000400b0b7890 */ /* 0x008fe2000fffe0ff */
[----:B------:R-:W-:Y:S11]  /*1e40*/  BRA.U UP2, `(.L_x_31) ;  /* 0xfffffffd02447547 */ /* 0x000ff6000b83ffff */
.L_x_25:
[----:B------:R-:W-:Y:S01]  /*1e50*/  ULEA UR8, UR26, UR6, 0x3 ;  /* 0x000000061a087291 */ /* 0x000fe2000f8e18ff */
[----:B-1--4-:R-:W-:Y:S01]  /*1e60*/  SHF.L.U32 R2, R15, 0x1f, RZ ;  /* 0x0000001f0f027819 */ /* 0x012fe200000006ff */
[----:B------:R-:W-:Y:S01]  /*1e70*/  @!P1 SYNCS.ARRIVE.TRANS64.A1T0 RZ, [UR6+0x88], RZ ;  /* 0x000088ffffff99a7 */ /* 0x000fe20008100006 */
[----:B------:R-:W-:-:S06]  /*1e80*/  UISETP.GT.AND UP0, UPT, UR15, UR14, UPT ;  /* 0x0000000e0f00728c */ /* 0x000fcc000bf04270 */
[----:B--2---:R1:W2:Y:S03]  /*1e90*/  SYNCS.PHASECHK.TRANS64.TRYWAIT P0, [UR8+0x20], R2 ;  /* 0x00002002ff0075a7 */ /* 0x0042a60008001108 */
[----:B------:R-:W-:Y:S05]  /*1ea0*/  BRA.U !UP0, `(.L_x_32) ;  /* 0x0000000108c87547 */ /* 0x000fea000b800000 */
[----:B------:R-:W-:Y:S01]  /*1eb0*/  UIADD3 UR30, UPT, UPT, UR27, UR28, URZ ;  /* 0x0000001c1b1e7290 */ /* 0x000fe2000fffe0ff */
[----:B------:R-:W-:-:S11]  /*1ec0*/  UMOV UR31, UR26 ;  /* 0x0000001a001f7c82 */ /* 0x000fd60008000000 */
.L_x_38:
[----:B------:R-:W-:Y:S01]  /*1ed0*/  ULEA UR17, UR31, UR6, 0x3 ;  /* 0x000000061f117291 */ /* 0x000fe2000f8e18ff */
[----:B--2---:R-:W-:Y:S01]  /*1ee0*/  @P5 MOV R3, 0x8000 ;  /* 0x0000800000035802 */ /* 0x004fe20000000f00 */
[----:B-12---:R-:W-:Y:S10]  /*1ef0*/  @P0 BRA `(.L_x_33) ;  /* 0x00000000000c0947 */ /* 0x006ff40003800000 */
[----:B------:R-:W-:-:S04]  /*1f00*/  SHF.L.U32 R5, R15, 0x1f, RZ ;  /* 0x0000001f0f057819 */ /* 0x000fc800000006ff */
[----:B------:R-:W2:Y:S02]  /*1f10*/  SYNCS.PHASECHK.TRANS64.TRYWAIT P0, [UR17+0x20], R5 ;  /* 0x00002005ff0075a7 */ /* 0x000ea40008001111 */
[----:B--2---:R-:W-:Y:S05]  /*1f20*/  @!P0 BRA `(.L_x_34) ;  /* 0x0000006800e48947 */ /* 0x004fea0003800000 */
.L_x_33:
[----:B------:R2:W-:Y:S01]  /*1f30*/  @P5 SYNCS.ARRIVE.TRANS64 RZ, [UR17], R3 ;  /* 0x00000003ffff59a7 */ /* 0x0005e20008000011 */
[----:B------:R-:W-:-:S04]  /*1f40*/  ULOP3.LUT UR8, UR25, 0x2, URZ, 0xfc, !UPT ;  /* 0x0000000219087892 */ /* 0x000fc8000f8efcff */
[----:B------:R-:W-:-:S09]  /*1f50*/  UISETP.NE.AND UP0, UPT, UR8, 0x2, UPT ;  /* 0x000000020800788c */ /* 0x000fd2000bf05270 */
[----:B------:R-:W-:Y:S05]  /*1f60*/  BRA.U UP0, `(.L_x_35) ;  /* 0x0000000100047547 */ /* 0x000fea000b800000 */
[----:B------:R-:W-:Y:S05]  /*1f70*/  BPT.TRAP 0x1 ;  /* 0x000000040000795c */ /* 0x000fea0000300000 */
.L_x_35:
[----:B------:R-:W-:Y:S04]  /*1f80*/  BSSY.RECONVERGENT B0, `(.L_x_36) ;  /* 0x0000003000007945 */ /* 0x000fe80003800200 */
[----:B------:R-:W-:Y:S05]  /*1f90*/  @!P4 BRA `(.L_x_37) ;  /* 0x000000000004c947 */ /* 0x000fea0003800000 */
[----:B------:R-:W-:Y:S05]  /*1fa0*/  BPT.TRAP 0x1 ;  /* 0x000000040000795c */ /* 0x000fea0000300000 */
.L_x_37:
[----:B------:R-:W-:Y:S05]  /*1fb0*/  BSYNC.RECONVERGENT B0 ;  /* 0x0000000000007941 */ /* 0x000fea0003800200 */
.L_x_36:
        /* <DEDUP_REMOVED lines=9> */
[----:B------:R-:W-:Y:S02]  /*2050*/  USHF.L.U32 UR19, UR28, 0x6, URZ ;  /* 0x000000061c137899 */ /* 0x000fe400080006ff */
[----:B------:R-:W-:Y:S01]  /*2060*/  ULOP3.LUT UR17, UR17, 0xfefffff8, URZ, 0xc0, !UPT ;  /* 0xfefffff811117892 */ /* 0x000fe2000f8ec0ff */
[----:B-1----:R-:W-:Y:S01]  /*2070*/  SHF.L.U32 R2, R15, 0x1f, RZ ;  /* 0x0000001f0f027819 */ /* 0x002fe200000006ff */
[----:B------:R-:W-:Y:S02]  /*2080*/  UIADD3.X UR41, UPT, UPT, URZ, UR23, URZ, UP1, !UPT ;  /* 0x00000017ff297290 */ /* 0x000fe40008ffe4ff */
[----:B------:R-:W-:Y:S01]  /*2090*/  UIADD3 UR16, UPT, UPT, UR16, 0x4300, URZ ;  /* 0x0000430010107890 */ /* 0x000fe2000fffe0ff */
[----:B------:R4:W1:Y:S01]  /*20a0*/  SYNCS.PHASECHK.TRANS64.TRYWAIT P0, [UR8+0x20], R2 ;  /* 0x00002002ff0075a7 */ /* 0x0008620008001108 */
[----:B------:R-:W-:-:S02]  /*20b0*/  ULEA UR8, UR31, UR7, 0xc ;  /* 0x000000071f087291 */ /* 0x000fc4000f8e60ff */
[----:B------:R-:W-:Y:S02]  /*20c0*/  UIADD3 UR11, UPT, UPT, UR5, UR19, URZ ;  /* 0x00000013050b7290 */ /* 0x000fe4000fffe0ff */
[----:B------:R-:W-:Y:S02]  /*20d0*/  ULEA UR8, UR8, UR6, 0x1 ;  /* 0x0000000608087291 */ /* 0x000fe4000f8e08ff */
[----:B------:R-:W-:Y:S02]  /*20e0*/  UPRMT UR29, URZ, 0x5410, UR4 ;  /* 0x00005410ff1d7896 */ /* 0x000fe40008000004 */
[----:B------:R-:W-:Y:S02]  /*20f0*/  UIADD3 UR8, UPT, UPT, UR8, 0xc300, URZ ;  /* 0x0000c30008087890 */ /* 0x000fe4000fffe0ff */
[----:B------:R-:W-:Y:S01]  /*2100*/  UIADD3.X UR39, UPT, UPT, URZ, UR23, URZ, UP0, !UPT ;  /* 0x00000017ff277290 */ /* 0x000fe200087fe4ff */
[----:B------:R-:W-:Y:S01]  /*2110*/  UMOV UR32, 0x0 ;  /* 0x0000000000207882 */ /* 0x000fe20000000000 */
[----:B------:R-:W-:Y:S01]  /*2120*/  UMOV UR33, 0x10000000 ;  /* 0x1000000000217882 */ /* 0x000fe20000000000 */
[----:B------:R-:W-:Y:S01]  /*2130*/  UMOV UR18, UR34 ;  /* 0x0000002200127c82 */ /* 0x000fe20008000000 */
[----:B------:R-:W-:Y:S01]  /*2140*/  UMOV UR20, UR36 ;  /* 0x0000002400147c82 */ /* 0x000fe20008000000 */
[----:B------:R-:W-:Y:S01]  /*2150*/  UMOV UR12, UR36 ;  /* 0x00000024000c7c82 */ /* 0x000fe20008000000 */
[----:B------:R-:W-:Y:S01]  /*2160*/  UMOV UR9, UR17 ;  /* 0x0000001100097c82 */ /* 0x000fe20008000000 */
[----:B------:R4:W-:Y:S01]  /*2170*/  UTMALDG.3D.2CTA [UR16], [UR40], desc[UR32] ;  /* 0x00002010280075b4 */ /* 0x0009e20008211000 */
[----:B------:R-:W-:Y:S01]  /*2180*/  UIADD3 UR28, UPT, UPT, UR28, 0x1, URZ ;  /* 0x000000011c1c7890 */ /* 0x000fe2000fffe0ff */
[----:B------:R-:W-:-:S03]  /*2190*/  UMOV UR31, UR26 ;  /* 0x0000001a001f7c82 */ /* 0x000fc60008000000 */
[----:B------:R-:W-:Y:S01]  /*21a0*/  UISETP.NE.AND UP0, UPT, UR28, UR30, UPT ;  /* 0x0000001e1c00728c */ /* 0x000fe2000bf05270 */
[----:B------:R4:W-:Y:S08]  /*21b0*/  UTMALDG.3D.MULTICAST.2CTA [UR8], [UR38], UR29, desc[UR32] ;  /* 0x00002008260073b4 */ /* 0x0009f0000821181d */
[----:B----4-:R-:W-:Y:S05]  /*21c0*/  BRA.U UP0, `(.L_x_38) ;  /* 0xfffffffd00407547 */ /* 0x010fea000b83ffff */
.L_x_32:
[----:B-1----:R-:W-:Y:S01]  /*21d0*/  LEA R2, R14, UR6, 0x3 ;  /* 0x000000060e027c11 */ /* 0x002fe2000f8e18ff */
[----:B------:R-:W-:Y:S01]  /*21e0*/  NOP ;  /* 0x0000000000007918 */ /* 0x000fe20000000000 */
[----:B--2---:R-:W-:Y:S02]  /*21f0*/  SHF.L.U32 R3, R12, 0x1f, RZ ;  /* 0x0000001f0c037819 */ /* 0x004fe400000006ff */
[----:B------:R-:W-:Y:S02]  /*2200*/  LEA R4, R14, UR6, 0x4 ;  /* 0x000000060e047c11 */ /* 0x000fe4000f8e20ff */
[----:B------:R-:W1:Y:S02]  /*2210*/  SYNCS.PHASECHK.TRANS64.TRYWAIT P0, [R2+URZ+0x90], R3 ;  /* 0x00009003020075a7 */ /* 0x000e6400080011ff */
[----:B-1----:R-:W-:Y:S05]  /*2220*/  @!P0 BRA `(.L_x_39) ;  /* 0x00000068003c8947 */ /* 0x002fea0003800000 */
.L_x_152:
[----:B------:R-:W2:Y:S01]  /*2230*/  LDS.128 R4, [R4+0x120] ;  /* 0x0001200004047984 */ /* 0x000ea20000000c00 */
[----:B------:R-:W-:Y:S01]  /*2240*/  ISETP.GE.AND P0, PT, R26, 0x1, PT ;  /* 0x000000011a00780c */ /* 0x000fe20003f06270 */
[----:B-1----:R-:W-:Y:S01]  /*2250*/  VIADD R2, R2, 0xa0 ;  /* 0x000000a002027836 */ /* 0x002fe20000000000 */
[----:B------:R-:W-:Y:S01]  /*2260*/  @!PT LDS RZ, [RZ] ;  /* 0x00000000fffff984 */ /* 0x000fe20000000800 */
[----:B------:R-:W-:Y:S01]  /*2270*/  @!PT LDS RZ, [RZ] ;  /* 0x00000000fffff984 */ /* 0x000fe20000000800 */
[----:B------:R-:W-:Y:S01]  /*2280*/  @!PT LDS RZ, [RZ] ;  /* 0x00000000fffff984 */ /* 0x000fe20000000800 */
[----:B------:R-:W-:Y:S01]  /*2290*/  @!PT LDS RZ, [RZ] ;  /* 0x00000000fffff984 */ /* 0x000fe20000000800 */
[----:B------:R1:W-:Y:S06]  /*22a0*/  MEMBAR.ALL.CTA ;  /* 0x0000000000007992 */ /* 0x0003ec0000008000 */
[----:B-1----:R-:W1:Y:S01]  /*22b0*/  FENCE.VIEW.ASYNC.S ;  /* 0x00000000000073c6 */ /* 0x002e620000000000 */
[----:B------:R-:W-:-:S04]  /*22c0*/  PRMT R2, RZ, 0x654, R2 ;  /* 0x00000654ff027816 */ /* 0x000fc80000000002 */
[----:B-1----:R1:W-:Y:S01]  /*22d0*/  SYNCS.ARRIVE.TRANS64.RED.A1T0 RZ, [R2+URZ], RZ ;  /* 0x000000ff02ff79a7 */ /* 0x0023e200081004ff */
[----:B--2---:R-:W-:-:S13]  /*22e0*/  LOP3.LUT P2, RZ, R6, 0x1, RZ, 0xc0, !PT ;  /* 0x0000000106ff7812 */ /* 0x004fda000784c0ff */
[----:B------:R-:W-:Y:S01]  /*22f0*/  @P2 SHF.R.U32.HI R3, RZ, 0x10, R5 ;  /* 0x00000010ff032819 */ /* 0x000fe20000011605 */
[----:B------:R-:W-:Y:S01]  /*2300*/  VOTEU.ANY UP0, P2 ;  /* 0x0000000000ff7886 */ /* 0x000fe20001000100 */
[----:B------:R-:W-:Y:S02]  /*2310*/  @P2 MOV R13, R4 ;  /* 0x00000004000d2202 */ /* 0x000fe40000000f00 */
[----:B------:R-:W-:Y:S02]  /*2320*/  @P2 R2UR.BROADCAST UR8, R3 ;  /* 0x00000000030822ca */ /* 0x000fe400008e0000 */
[----:B------:R-:W-:-:S11]  /*2330*/  @P2 LOP3.LUT R11, R5, 0xffff, RZ, 0xc0, !PT ;  /* 0x0000ffff050b2812 */ /* 0x000fd600078ec0ff */
[----:B------:R-:W-:Y:S01]  /*2340*/  @UP0 UMOV UR36, UR8 ;  /* 0x0000000800240c82 */ /* 0x000fe20008000000 */
[----:B-1----:R-:W-:Y:S05]  /*2350*/  @!P0 BRA `(.L_x_40) ;  /* 0x0000000000b88947 */ /* 0x002fea0003800000 */
[----:B------:R-:W3:Y:S01]  /*2360*/  LDC.64 R4, c[0x0][0xb18] ;  /* 0x0002c600ff047b82 */ /* 0x000ee20000000a00 */
[----:B------:R-:W-:-:S07]  /*2370*/  ISETP.NE.AND P3, PT, R26, 0x1, PT ;  /* 0x000000011a00780c */ /* 0x000fce0003f65270 */
[----:B------:R-:W1:Y:S08]  /*2380*/  LDC.64 R6, c[0x0][0xb10] ;  /* 0x0002c400ff067b82 */ /* 0x000e700000000a00 */
[----:B------:R-:W2:Y:S08]  /*2390*/  LDC R17, c[0x0][0xb20] ;  /* 0x0002c800ff117b82 */ /* 0x000eb00000000800 */
[----:B------:R-:W4:Y:S01]  /*23a0*/  LDC R18, c[0x0][0xb0c] ;  /* 0x0002c300ff127b82 */ /* 0x000f220000000800 */
[----:B---3--:R-:W-:Y:S01]  /*23b0*/  IMAD.HI.U32 R22, R0, R5, RZ ;  /* 0x0000000500167227 */ /* 0x008fe200078e00ff */
[----:B------:R-:W-:-:S06]  /*23c0*/  ISETP.NE.AND P0, PT, R4, 0x1, PT ;  /* 0x000000010400780c */ /* 0x000fcc0003f05270 */
[----:B------:R-:W3:Y:S01]  /*23d0*/  LDC.64 R2, c[0x0][0xb28] ;  /* 0x0002ca00ff027b82 */ /* 0x000ee20000000a00 */
[----:B-1----:R-:W-:-:S04]  /*23e0*/  IMAD.HI.U32 R20, R9, R6, RZ ;  /* 0x0000000609147227 */ /* 0x002fc800078e00ff */
[----:B------:R-:W-:Y:S01]  /*23f0*/  IMAD.HI.U32 R24, R13, R6, RZ ;  /* 0x000000060d187227 */ /* 0x000fe200078e00ff */
[----:B------:R-:W-:Y:S02]  /*2400*/  SHF.R.U32.HI R20, RZ, R7, R20 ;  /* 0x00000007ff147219 */ /* 0x000fe40000011614 */
[----:B--2---:R-:W-:Y:S01]  /*2410*/  SHF.R.U32.HI R19, RZ, R17, R22 ;  /* 0x00000011ff137219 */ /* 0x004fe20000011616 */
[----:B------:R-:W-:Y:S01]  /*2420*/  IMAD.HI.U32 R22, R11, R5, RZ ;  /* 0x000000050b167227 */ /* 0x000fe200078e00ff */
[----:B------:R-:W-:Y:S02]  /*2430*/  SHF.R.U32.HI R24, RZ, R7, R24 ;  /* 0x00000007ff187219 */ /* 0x000fe40000011618 */
[----:B------:R-:W-:Y:S02]  /*2440*/  SEL R19, R0, R19, !P0 ;  /* 0x0000001300137207 */ /* 0x000fe40004000000 */
[----:B------:R-:W-:Y:S02]  /*2450*/  SHF.R.U32.HI R22, RZ, R17, R22 ;  /* 0x00000011ff167219 */ /* 0x000fe40000011616 */
[----:B----4-:R-:W-:-:S02]  /*2460*/  ISETP.NE.AND P1, PT, R18, 0x1, PT ;  /* 0x000000011200780c */ /* 0x010fc40003f25270 */
[----:B------:R-:W-:Y:S02]  /*2470*/  SEL R5, R11, R22, !P0 ;  /* 0x000000160b057207 */ /* 0x000fe40004000000 */
[----:B------:R-:W-:Y:S02]  /*2480*/  SEL R21, R9, R20, !P1 ;  /* 0x0000001409157207 */ /* 0x000fe40004800000 */
[----:B------:R-:W-:Y:S01]  /*2490*/  SEL R7, R13, R24, !P1 ;  /* 0x000000180d077207 */ /* 0x000fe20004800000 */
[----:B---3--:R-:W-:Y:S01]  /*24a0*/  IMAD.HI.U32 R20, R19, R2, RZ ;  /* 0x0000000213147227 */ /* 0x008fe200078e00ff */
[----:B------:R-:W-:-:S03]  /*24b0*/  IADD3 R17, PT, PT, -R5, RZ, RZ ;  /* 0x000000ff05117210 */ /* 0x000fc60007ffe1ff */
        /* <DEDUP_REMOVED lines=11> */
[----:B------:R-:W-:-:S04]  /*2570*/  @!P0 IMAD.HI.U32 R20, R7, R2, RZ ;  /* 0x0000000207148227 */ /* 0x000fc800078e00ff */
[----:B------:R-:W-:Y:S01]  /*2580*/  IMAD.MOV R2, RZ, RZ, -R6 ;  /* 0x000000ffff027224 */ /* 0x000fe200078e0a06 */
[----:B------:R-:W-:-:S03]  /*2590*/  @!P0 SHF.R.U32.HI R20, RZ, R3, R20 ;  /* 0x00000003ff148219 */ /* 0x000fc60000011614 */
[----:B------:R-:W-:Y:S01]  /*25a0*/  IMAD R2, R26, R2, R5 ;  /* 0x000000021a027224 */ /* 0x000fe200078e0205 */
        /* <DEDUP_REMOVED lines=9> */
.L_x_40:
[----:B------:R-:W1:Y:S02]  /*2640*/  LDCU UR8, c[0x0][0xb30] ;  /* 0x00016600ff0877ac */ /* 0x000e640008000800 */
[----:B-1----:R-:W-:-:S09]  /*2650*/  UISETP.NE.AND UP0, UPT, UR8, 0x1, UPT ;  /* 0x000000010800788c */ /* 0x002fd2000bf05270 */
[----:B------:R-:W-:Y:S05]  /*2660*/  BRA.U UP0, `(.L_x_41) ;  /* 0x0000000100407547 */ /* 0x000fea000b800000 */
[----:B------:R-:W1:Y:S08]  /*2670*/  LDC.64 R4, c[0x0][0xb10] ;  /* 0x0002c400ff047b82 */ /* 0x000e700000000a00 */
[----:B------:R-:W2:Y:S08]  /*2680*/  LDC.64 R2, c[0x0][0xb18] ;  /* 0x0002c600ff027b82 */ /* 0x000eb00000000a00 */
[----:B------:R-:W4:Y:S08]  /*2690*/  LDC R6, c[0x0][0xb20] ;  /* 0x0002c800ff067b82 */ /* 0x000f300000000800 */
[----:B------:R-:W3:Y:S01]  /*26a0*/  LDC R18, c[0x0][0xb0c] ;  /* 0x0002c300ff127b82 */ /* 0x000ee20000000800 */
[----:B-1----:R-:W-:-:S05]  /*26b0*/  IMAD.HI.U32 R4, R13, R4, RZ ;  /* 0x000000040d047227 */ /* 0x002fca00078e00ff */
[----:B------:R-:W-:Y:S01]  /*26c0*/  SHF.R.U32.HI R4, RZ, R5, R4 ;  /* 0x00000005ff047219 */ /* 0x000fe20000011604 */
[----:B--2---:R-:W-:Y:S01]  /*26d0*/  IMAD.HI.U32 R3, R11, R3, RZ ;  /* 0x000000030b037227 */ /* 0x004fe200078e00ff */
[----:B------:R-:W-:-:S04]  /*26e0*/  ISETP.NE.AND P0, PT, R2, 0x1, PT ;  /* 0x000000010200780c */ /* 0x000fc80003f05270 */
[----:B----4-:R-:W-:-:S04]  /*26f0*/  SHF.R.U32.HI R6, RZ, R6, R3 ;  /* 0x00000006ff067219 */ /* 0x010fc80000011603 */
[----:B------:R-:W-:Y:S02]  /*2700*/  SEL R3, R11, R6, !P0 ;  /* 0x000000060b037207 */ /* 0x000fe40004000000 */
[----:B---3--:R-:W-:-:S04]  /*2710*/  ISETP.NE.AND P1, PT, R18, 0x1, PT ;  /* 0x000000011200780c */ /* 0x008fc80003f25270 */
[----:B------:R-:W-:-:S05]  /*2720*/  SEL R4, R13, R4, !P1 ;  /* 0x000000040d047207 */ /* 0x000fca0004800000 */
[----:B------:R-:W-:Y:S02]  /*2730*/  IMAD.IADD R5, R3, 0x1, -R4 ;  /* 0x0000000103057824 */ /* 0x000fe400078e0a04 */
[----:B------:R-:W-:Y:S02]  /*2740*/  IMAD.IADD R3, R4, 0x1, -R3 ;  /* 0x0000000104037824 */ /* 0x000fe400078e0a03 */
[----:B------:R-:W-:Y:S02]  /*2750*/  IMAD R13, R5, R18, R13 ;  /* 0x00000012050d7224 */ /* 0x000fe400078e020d */
[----:B------:R-:W-:-:S07]  /*2760*/  IMAD R11, R3, R2, R11 ;  /* 0x00000002030b7224 */ /* 0x000fce00078e020b */
.L_x_41:
[----:B------:R-:W-:Y:S01]  /*2770*/  VIADD R14, R14, 0x1 ;  /* 0x000000010e0e7836 */ /* 0x000fe20000000000 */
[----:B------:R-:W-:Y:S01]  /*2780*/  PLOP3.LUT P1, PT, PT, PT, PT, 0x80, 0x8 ;  /* 0x000000000008781c */ /* 0x000fe20003f2f070 */
[----:B------:R-:W-:Y:S02]  /*2790*/  IMAD.IADD R21, R13, 0x1, R60 ;  /* 0x000000010d157824 */ /* 0x000fe400078e023c */
[----:B------:R-:W-:Y:S01]  /*27a0*/  IMAD.IADD R20, R11, 0x1, R58 ;  /* 0x000000010b147824 */ /* 0x000fe200078e023a */
[----:B------:R-:W-:-:S04]  /*27b0*/  ISETP.NE.AND P0, PT, R14, 0x2, PT ;  /* 0x000000020e00780c */ /* 0x000fc80003f05270 */
[----:B------:R-:W-:Y:S02]  /*27c0*/  SEL R3, RZ, 0x1, P0 ;  /* 0x00000001ff037807 */ /* 0x000fe40000000000 */
[----:B------:R-:W-:Y:S02]  /*27d0*/  SEL R14, R14, RZ, P0 ;  /* 0x000000ff0e0e7207 */ /* 0x000fe40000000000 */
[----:B------:R-:W-:Y:S01]  /*27e0*/  LOP3.LUT R12, R12, R3, RZ, 0x3c, !PT ;  /* 0x000000030c0c7212 */ /* 0x000fe200078e3cff */
[----:B------:R-:W-:Y:S06]  /*27f0*/  @P2 BRA `(.L_x_42) ;  /* 0xfffffff000482947 */ /* 0x000fec000383ffff */
[----:B------:R-:W-:Y:S01]  /*2800*/  UIADD3 UR6, UPT, UPT, UR6, 0x20, URZ ;  /* 0x0000002006067890 */ /* 0x000fe2000fffe0ff */
[----:B------:R-:W-:-:S03]  /*2810*/  SHF.L.U32 R3, R15, 0x1f, RZ ;  /* 0x0000001f0f037819 */ /* 0x000fc600000006ff */
[----:B------:R-:W-:-:S09]  /*2820*/  ULEA UR4, UR26, UR6, 0x3 ;  /* 0x000000061a047291 */ /* 0x000fd2000f8e18ff */
[----:B------:R-:W1:Y:S02]  /*2830*/  SYNCS.PHASECHK.TRANS64.TRYWAIT P0, [UR4], R3 ;  /* 0x00000003ff0075a7 */ /* 0x000e640008001104 */
[----:B-1----:R-:W-:Y:S05]  /*2840*/  @!P0 BRA `(.L_x_43) ;  /* 0x0000006000c88947 */ /* 0x002fea0003800000 */
.L_x_154:
[----:B------:R-:W-:-:S04]  /*2850*/  UIADD3 UR5, UPT, UPT, UR26, 0x1, URZ ;  /* 0x000000011a057890 */ /* 0x000fc8000fffe0ff */
[----:B------:R-:W-:-:S04]  /*2860*/  UISETP.NE.AND UP0, UPT, UR5, 0x4, UPT ;  /* 0x000000040500788c */ /* 0x000fc8000bf05270 */
[----:B------:R-:W-:Y:S02]  /*2870*/  USEL UR7, URZ, 0x1, UP0 ;  /* 0x00000001ff077887 */ /* 0x000fe40008000000 */
[----:B------:R-:W-:-:S04]  /*2880*/  USEL UR5, UR5, URZ, UP0 ;  /* 0x000000ff05057287 */ /* 0x000fc80008000000 */
[----:B------:R-:W-:Y:S01]  /*2890*/  ULEA UR4, UR5, UR6, 0x3 ;  /* 0x0000000605047291 */ /* 0x000fe2000f8e18ff */
[----:B------:R-:W-:-:S04]  /*28a0*/  LOP3.LUT R2, R15, UR7, RZ, 0x3c, !PT ;  /* 0x000000070f027c12 */ /* 0x000fc8000f8e3cff */
[----:B-1----:R-:W-:-:S04]  /*28b0*/  SHF.L.U32 R3, R2, 0x1f, RZ ;  /* 0x0000001f02037819 */ /* 0x002fc800000006ff */
[----:B------:R-:W1:Y:S02]  /*28c0*/  SYNCS.PHASECHK.TRANS64.TRYWAIT P0, [UR4], R3 ;  /* 0x00000003ff0075a7 */ /* 0x000e640008001104 */
[----:B-1----:R-:W-:Y:S05]  /*28d0*/  @!P0 BRA `(.L_x_44) ;  /* 0x0000006000bc8947 */ /* 0x002fea0003800000 */
.L_x_156:
        /* <DEDUP_REMOVED lines=9> */
.L_x_158:
[----:B------:R-:W-:-:S04]  /*2970*/  UIADD3 UR5, UPT, UPT, UR5, 0x1, URZ ;  /* 0x0000000105057890 */ /* 0x000fc8000fffe0ff */
[----:B------:R-:W-:-:S04]  /*2980*/  UISETP.NE.AND UP0, UPT, UR5, 0x4, UPT ;  /* 0x000000040500788c */ /* 0x000fc8000bf05270 */
[----:B------:R-:W-:Y:S02]  /*2990*/  USEL UR4, URZ, 0x1, UP0 ;  /* 0x00000001ff047887 */ /* 0x000fe40008000000 */
[----:B------:R-:W-:-:S04]  /*29a0*/  USEL UR5, UR5, URZ, UP0 ;  /* 0x000000ff05057287 */ /* 0x000fc80008000000 */
[----:B------:R-:W-:Y:S01]  /*29b0*/  ULEA UR5, UR5, UR6, 0x3 ;  /* 0x0000000605057291 */ /* 0x000fe2000f8e18ff */
[----:B-1----:R-:W-:-:S04]  /*29c0*/  LOP3.LUT R3, R2, UR4, RZ, 0x3c, !PT ;  /* 0x0000000402037c12 */ /* 0x002fc8000f8e3cff */
[----:B------:R-:W-:Y:S01]  /*29d0*/  SHF.L.U32 R3, R3, 0x1f, RZ ;  /* 0x0000001f03037819 */ /* 0x000fe200000006ff */
[----:B---3--:R-:W-:-:S07]  /*29e0*/  IMAD.U32 R0, RZ, RZ, UR5 ;  /* 0x00000005ff007e24 */ /* 0x008fce000f8e00ff */
.L_x_46:
[----:B-1----:R1:W2:Y:S02]  /*29f0*/  SYNCS.PHASECHK.TRANS64.TRYWAIT P0, [R0+URZ], R3 ;  /* 0x00000003000075a7 */ /* 0x0022a400080011ff */
[----:B--2---:R-:W-:Y:S05]  /*2a00*/  @!P0 NANOSLEEP.SYNCS 0x989680 ;  /* 0x009896800000895d */ /* 0x004fea0003900000 */
[----:B------:R-:W2:Y:S02]  /*2a10*/  @!P0 SYNCS.PHASECHK.TRANS64 P0, [R0+URZ], R3 ;  /* 0x00000003000085a7 */ /* 0x000ea400080010ff */
[----:B--2---:R-:W-:Y:S05]  /*2a20*/  @P0 EXIT ;  /* 0x000000000000094d */ /* 0x004fea0003800000 */
[----:B------:R-:W-:Y:S05]  /*2a30*/  BRA `(.L_x_46) ;  /* 0xfffffffc00ec7947 */ /* 0x000fea000383ffff */
.L_x_22:
[----:B------:R-:W-:-:S04]  /*2a40*/  UISETP.NE.AND UP0, UPT, UR37, URZ, UPT ;  /* 0x000000ff2500728c */ /* 0x000fc8000bf05270 */
[----:B------:R-:W-:-:S09]  /*2a50*/  UISETP.NE.OR UP0, UPT, UR10, 0x1, UP0 ;  /* 0x000000010a00788c */ /* 0x000fd20008705670 */
[----:B------:R-:W-:Y:S05]  /*2a60*/  BRA.U UP0, `(.L_x_47) ;  /* 0x00000005004c7547 */ /* 0x000fea000b800000 */
[----:B------:R-:W-:Y:S01]  /*2a70*/  HFMA2 R11, -RZ, RZ, 0, 0 ;  /* 0x00000000ff0b7431 */ /* 0x000fe200000001ff */
[----:B------:R-:W-:Y:S01]  /*2a80*/  ISETP.GE.U32.AND P2, PT, R10, 0x8, PT ;  /* 0x000000080a00780c */ /* 0x000fe20003f46070 */
[----:B------:R-:W-:Y:S01]  /*2a90*/  IMAD.MOV.U32 R12, RZ, RZ, 0x1 ;  /* 0x00000001ff0c7424 */ /* 0x000fe200078e00ff */
[----:B------:R-:W-:Y:S01]  /*2aa0*/  CS2R R8, SRZ ;  /* 0x0000000000087805 */ /* 0x000fe2000001ff00 */
[----:B------:R-:W-:Y:S01]  /*2ab0*/  IMAD.MOV.U32 R3, RZ, RZ, RZ ;  /* 0x000000ffff037224 */ /* 0x000fe200078e00ff */
[----:B------:R-:W-:Y:S01]  /*2ac0*/  UMOV UR4, 0x400 ;  /* 0x0000040000047882 */ /* 0x000fe20000000000 */
[----:B------:R-:W-:Y:S01]  /*2ad0*/  UMOV UR6, URZ ;  /* 0x000000ff00067c82 */ /* 0x000fe20008000000 */
[----:B------:R-:W-:-:S12]  /*2ae0*/  ULEA UR37, UR37, UR4, 0x18 ;  /* 0x0000000425257291 */ /* 0x000fd8000f8ec0ff */
.L_x_51:
[----:B------:R-:W-:Y:S02]  /*2af0*/  LEA R0, R3, UR37, 0x3 ;  /* 0x0000002503007c11 */ /* 0x000fe4000f8e18ff */
[----:B------:R-:W-:-:S03]  /*2b00*/  SHF.L.U32 R5, R8, 0x1f, RZ ;  /* 0x0000001f08057819 */ /* 0x000fc600000006ff */
[----:B------:R-:W-:Y:S01]  /*2b10*/  VIADD R4, R0, 0x100 ;  /* 0x0000010000047836 */ /* 0x000fe20000000000 */
[----:B------:R-:W1:Y:S02]  /*2b20*/  SYNCS.PHASECHK.TRANS64.TRYWAIT P0, [R0+URZ+0xf0], R5 ;  /* 0x0000f005000075a7 */ /* 0x000e6400080011ff */
[----:B-1----:R-:W-:Y:S05]  /*2b30*/  @!P0 BRA `(.L_x_48) ;  /* 0x0000006000548947 */ /* 0x002fea0003800000 */
.L_x_159:
[----:B------:R-:W-:Y:S01]  /*2b40*/  ULEA UR5, UR6, UR37, 0x3 ;  /* 0x0000002506057291 */ /* 0x000fe2000f8e18ff */
[----:B------:R-:W-:Y:S01]  /*2b50*/  PRMT R4, RZ, 0x654, R4 ;  /* 0x00000654ff047816 */ /* 0x000fe20000000004 */
[----:B-1----:R-:W-:Y:S01]  /*2b60*/  @!P2 IMAD.MOV.U32 R5, RZ, RZ, 0x10 ;  /* 0x00000010ff05a424 */ /* 0x002fe200078e00ff */
[----:B------:R-:W-:Y:S01]  /*2b70*/  SHF.L.U32 R7, R12, 0x1f, RZ ;  /* 0x0000001f0c077819 */ /* 0x000fe200000006ff */
[----:B------:R-:W-:Y:S01]  /*2b80*/  UIADD3 UR4, UPT, UPT, UR5, 0x90, URZ ;  /* 0x0000009005047890 */ /* 0x000fe2000fffe0ff */
[----:B------:R1:W-:Y:S05]  /*2b90*/  SYNCS.ARRIVE.TRANS64.RED.A1T0 RZ, [R4+URZ], RZ ;  /* 0x000000ff04ff79a7 */ /* 0x0003ea00081004ff */
[----:B------:R-:W-:Y:S01]  /*2ba0*/  IMAD.U32 R13, RZ, RZ, UR4 ;  /* 0x00000004ff0d7e24 */ /* 0x000fe2000f8e00ff */
[----:B------:R-:W2:Y:S04]  /*2bb0*/  SYNCS.PHASECHK.TRANS64.TRYWAIT P0, [UR5+0xa0], R7 ;  /* 0x0000a007ff0075a7 */ /* 0x000ea80008001105 */
[----:B------:R-:W-:Y:S01]  /*2bc0*/  PRMT R13, R10, 0x654, R13 ;  /* 0x000006540a0d7816 */ /* 0x000fe2000000000d */
[----:B-12---:R-:W-:Y:S06]  /*2bd0*/  @!P0 BRA `(.L_x_49) ;  /* 0x0000006000408947 */ /* 0x006fec0003800000 */
.L_x_161:
[----:B------:R-:W-:Y:S01]  /*2be0*/  ULEA UR4, UR6, UR37, 0x4 ;  /* 0x0000002506047291 */ /* 0x000fe2000f8e20ff */
[----:B------:R-:W-:Y:S01]  /*2bf0*/  SEL R2, R13, R2, !P2 ;  /* 0x000000020d027207 */ /* 0x000fe20005000000 */
[----:B------:R-:W-:Y:S01]  /*2c00*/  UIADD3 UR5, UPT, UPT, UR5, 0x90, URZ ;  /* 0x0000009005057890 */ /* 0x000fe2000fffe0ff */
[----:B-1----:R-:W-:Y:S01]  /*2c10*/  LEA R0, R11, UR37, 0x3 ;  /* 0x000000250b007c11 */ /* 0x002fe2000f8e18ff */
[----:B------:R-:W-:Y:S01]  /*2c20*/  UIADD3 UR4, UPT, UPT, UR4, 0x120, URZ ;  /* 0x0000012004047890 */ /* 0x000fe2000fffe0ff */
[----:B------:R1:W-:Y:S01]  /*2c30*/  @!P2 SYNCS.ARRIVE.TRANS64.RED RZ, [R2+URZ], R5 ;  /* 0x0000000502ffa9a7 */ /* 0x0003e200080004ff */
[----:B------:R-:W-:Y:S01]  /*2c40*/  UIADD3 UR6, UPT, UPT, UR6, 0x1, URZ ;  /* 0x0000000106067890 */ /* 0x000fe2000fffe0ff */
[----:B------:R-:W-:-:S03]  /*2c50*/  VIADD R3, R3, 0x1 ;  /* 0x0000000103037836 */ /* 0x000fc60000000000 */
[----:B------:R-:W-:Y:S02]  /*2c60*/  UISETP.NE.AND UP0, UPT, UR6, 0x2, UPT ;  /* 0x000000020600788c */ /* 0x000fe4000bf05270 */
[----:B------:R-:W-:Y:S01]  /*2c70*/  ISETP.NE.AND P0, PT, R3, 0x2, PT ;  /* 0x000000020300780c */ /* 0x000fe20003f05270 */
[----:B------:R-:W-:Y:S06]  /*2c80*/  UGETNEXTWORKID.BROADCAST [UR4], [UR5] ;  /* 0x00000000040073ca */ /* 0x000fec0008000100 */
[----:B------:R-:W-:Y:S02]  /*2c90*/  USEL UR4, URZ, 0x1, UP0 ;  /* 0x00000001ff047887 */ /* 0x000fe40008000000 */
[----:B------:R-:W-:-:S04]  /*2ca0*/  USEL UR6, UR6, URZ, UP0 ;  /* 0x000000ff06067287 */ /* 0x000fc80008000000 */
[----:B------:R-:W-:Y:S02]  /*2cb0*/  LOP3.LUT R12, R12, UR4, RZ, 0x3c, !PT ;  /* 0x000000040c0c7c12 */ /* 0x000fe4000f8e3cff */
[----:B-1----:R-:W-:-:S04]  /*2cc0*/  SHF.L.U32 R5, R9, 0x1f, RZ ;  /* 0x0000001f09057819 */ /* 0x002fc800000006ff */
[----:B------:R-:W1:Y:S02]  /*2cd0*/  SYNCS.PHASECHK.TRANS64.TRYWAIT P1, [R0+URZ+0x90], R5 ;  /* 0x00009005000075a7 */ /* 0x000e6400080211ff */
[----:B-1----:R-:W-:Y:S05]  /*2ce0*/  @!P1 BRA `(.L_x_50) ;  /* 0x0000006000149947 */ /* 0x002fea0003800000 */
.L_x_162:
[----:B------:R-:W-:Y:S01]  /*2cf0*/  LEA R4, R11, UR37, 0x4 ;  /* 0x000000250b047c11 */ /* 0x000fe2000f8e20ff */
[----:B-1----:R-:W-:Y:S01]  /*2d00*/  VIADD R0, R0, 0xa0 ;  /* 0x000000a000007836 */ /* 0x002fe20000000000 */
[----:B------:R-:W-:Y:S01]  /*2d10*/  SEL R3, R3, RZ, P0 ;  /* 0x000000ff03037207 */ /* 0x000fe20000000000 */
[----:B------:R-:W-:-:S03]  /*2d20*/  VIADD R11, R11, 0x1 ;  /* 0x000000010b0b7836 */ /* 0x000fc60000000000 */
[----:B------:R-:W1:Y:S01]  /*2d30*/  LDS.128 R4, [R4+0x120] ;  /* 0x0001200004047984 */ /* 0x000e620000000c00 */
[----:B------:R-:W-:Y:S02]  /*2d40*/  PRMT R0, RZ, 0x654, R0 ;  /* 0x00000654ff007816 */ /* 0x000fe40000000000 */
[C---:B------:R-:W-:Y:S01]  /*2d50*/  ISETP.NE.AND P1, PT, R11.reuse, 0x2, PT ;  /* 0x000000020b00780c */ /* 0x040fe20003f25270 */
[----:B------:R-:W-:Y:S01]  /*2d60*/  @!PT LDS RZ, [RZ] ;  /* 0x00000000fffff984 */ /* 0x000fe20000000800 */
[----:B------:R-:W-:Y:S01]  /*2d70*/  @!PT LDS RZ, [RZ] ;  /* 0x00000000fffff984 */ /* 0x000fe20000000800 */
[----:B------:R-:W-:Y:S01]  /*2d80*/  @!PT LDS RZ, [RZ] ;  /* 0x00000000fffff984 */ /* 0x000fe20000000800 */
[----:B------:R-:W-:Y:S01]  /*2d90*/  @!PT LDS RZ, [RZ] ;  /* 0x00000000fffff984 */ /* 0x000fe20000000800 */
[----:B------:R2:W-:Y:S06]  /*2da0*/  MEMBAR.ALL.CTA ;  /* 0x0000000000007992 */ /* 0x0005ec0000008000 */
[----:B--2---:R-:W2:Y:S01]  /*2db0*/  FENCE.VIEW.ASYNC.S ;  /* 0x00000000000073c6 */ /* 0x004ea20000000000 */
[----:B------:R-:W-:Y:S01]  /*2dc0*/  SEL R11, R11, RZ, P1 ;  /* 0x000000ff0b0b7207 */ /* 0x000fe20000800000 */
[----:B--2---:R2:W-:Y:S01]  /*2dd0*/  SYNCS.ARRIVE.TRANS64.RED.A1T0 RZ, [R0+URZ], RZ ;  /* 0x000000ff00ff79a7 */ /* 0x0045e200081004ff */
[----:B-1----:R-:W-:-:S02]  /*2de0*/  LOP3.LUT P3, RZ, R6, 0x1, RZ, 0xc0, !PT ;  /* 0x0000000106ff7812 */ /* 0x002fc4000786c0ff */
[----:B------:R-:W-:-:S04]  /*2df0*/  SEL R5, RZ, 0x1, P0 ;  /* 0x00000001ff057807 */ /* 0x000fc80000000000 */
[----:B------:R-:W-:Y:S02]  /*2e00*/  LOP3.LUT R8, R8, R5, RZ, 0x3c, !PT ;  /* 0x0000000508087212 */ /* 0x000fe400078e3cff */
[----:B--2---:R-:W-:-:S04]  /*2e10*/  SEL R0, RZ, 0x1, P1 ;  /* 0x00000001ff007807 */ /* 0x004fc80000800000 */
[----:B------:R-:W-:Y:S01]  /*2e20*/  LOP3.LUT R9, R9, R0, RZ, 0x3c, !PT ;  /* 0x0000000009097212 */ /* 0x000fe200078e3cff */
[----:B------:R-:W-:Y:S06]  /*2e30*/  @P3 BRA `(.L_x_51) ;  /* 0xfffffffc002c3947 */ /* 0x000fec000383ffff */
[----:B------:R-:W-:Y:S01]  /*2e40*/  ULEA UR5, UR6, UR37, 0x3 ;  /* 0x0000002506057291 */ /* 0x000fe2000f8e18ff */
[----:B------:R-:W-:-:S08]  /*2e50*/  SHF.L.U32 R3, R12, 0x1f, RZ ;  /* 0x0000001f0c037819 */ /* 0x000fd000000006ff */
[----:B------:R-:W1:Y:S02]  /*2e60*/  SYNCS.PHASECHK.TRANS64 P0, [UR5+0xa0], R3 ;  /* 0x0000a003ff0075a7 */ /* 0x000e640008001005 */
[----:B-1----:R-:W-:Y:S05]  /*2e70*/  @P0 BRA `(.L_x_52) ;  /* 0x0000000000080947 */ /* 0x002fea0003800000 */
[----:B------:R-:W1:Y:S02]  /*2e80*/  SYNCS.PHASECHK.TRANS64.TRYWAIT P0, [UR5+0xa0], R3 ;  /* 0x0000a003ff0075a7 */ /* 0x000e640008001105 */
[----:B-1----:R-:W-:Y:S05]  /*2e90*/  @!P0 BRA `(.L_x_53) ;  /* 0x0000005c00bc8947 */ /* 0x002fea0003800000 */
.L_x_52:
[----:B------:R-:W-:-:S04]  /*2ea0*/  UIADD3 UR4, UPT, UPT, UR6, 0x1, URZ ;  /* 0x0000000106047890 */ /* 0x000fc8000fffe0ff */
[----:B------:R-:W-:-:S04]  /*2eb0*/  UISETP.NE.AND UP0, UPT, UR4, 0x2, UPT ;  /* 0x000000020400788c */ /* 0x000fc8000bf05270 */
[----:B------:R-:W-:Y:S02]  /*2ec0*/  USEL UR7, URZ, 0x1, UP0 ;  /* 0x00000001ff077887 */ /* 0x000fe40008000000 */
[----:B------:R-:W-:-:S04]  /*2ed0*/  USEL UR4, UR4, URZ, UP0 ;  /* 0x000000ff04047287 */ /* 0x000fc80008000000 */
[----:B------:R-:W-:Y:S01]  /*2ee0*/  ULEA UR4, UR4, UR37, 0x3 ;  /* 0x0000002504047291 */ /* 0x000fe2000f8e18ff */
[----:B-1----:R-:W-:-:S04]  /*2ef0*/  LOP3.LUT R3, R12, UR7, RZ, 0x3c, !PT ;  /* 0x000000070c037c12 */ /* 0x002fc8000f8e3cff */
[----:B------:R-:W-:-:S04]  /*2f00*/  SHF.L.U32 R0, R3, 0x1f, RZ ;  /* 0x0000001f03007819 */ /* 0x000fc800000006ff */
[----:B------:R-:W1:Y:S02]  /*2f10*/  SYNCS.PHASECHK.TRANS64 P0, [UR4+0xa0], R0 ;  /* 0x0000a000ff0075a7 */ /* 0x000e640008001004 */
[----:B-1----:R-:W-:Y:S05]  /*2f20*/  @P0 EXIT ;  /* 0x000000000000094d */ /* 0x002fea0003800000 */
[----:B------:R-:W-:Y:S02]  /*2f30*/  SHF.L.U32 R3, R3, 0x1f, RZ ;  /* 0x0000001f03037819 */ /* 0x000fe400000006ff */
[----:B------:R-:W-:-:S07]  /*2f40*/  MOV R0, UR4 ;  /* 0x0000000400007c02 */ /* 0x000fce0008000f00 */
.L_x_54:
[----:B-1----:R1:W2:Y:S02]  /*2f50*/  SYNCS.PHASECHK.TRANS64.TRYWAIT P0, [R0+URZ+0xa0], R3 ;  /* 0x0000a003000075a7 */ /* 0x0022a400080011ff */
[----:B--2---:R-:W-:Y:S05]  /*2f60*/  @!P0 NANOSLEEP.SYNCS 0x989680 ;  /* 0x009896800000895d */ /* 0x004fea0003900000 */
[----:B------:R-:W2:Y:S02]  /*2f70*/  @!P0 SYNCS.PHASECHK.TRANS64 P0, [R0+URZ+0xa0], R3 ;  /* 0x0000a003000085a7 */ /* 0x000ea400080010ff */
[----:B--2---:R-:W-:Y:S05]  /*2f80*/  @P0 EXIT ;  /* 0x000000000000094d */ /* 0x004fea0003800000 */
[----:B------:R-:W-:Y:S05]  /*2f90*/  BRA `(.L_x_54) ;  /* 0xfffffffc00ec7947 */ /* 0x000fea000383ffff */
.L_x_47:
[----:B------:R-:W-:Y:S05]  /*2fa0*/  BRA.U UP4, `(.L_x_55) ;  /* 0x0000001104d07547 */ /* 0x000fea000b800000 */
[----:B------:R-:W-:Y:S01]  /*2fb0*/  UMOV UR4, 0x40 ;  /* 0x0000004000047882 */ /* 0x000fe20000000000 */
[----:B------:R-:W-:Y:S01]  /*2fc0*/  NOP ;  /* 0x0000000000007918 */ /* 0x000fe20000000000 */
[----:B------:R-:W-:Y:S01]  /*2fd0*/  ULEA UR4, UR37, UR4, 0x18 ;  /* 0x0000000425047291 */ /* 0x000fe2000f8ec0ff */
[----:B------:R-:W-:Y:S02]  /*2fe0*/  UMOV UR5, 0x400 ;  /* 0x0000040000057882 */ /* 0x000fe40000000000 */
[----:B------:R-:W-:-:S06]  /*2ff0*/  ULEA UR37, UR37, UR5, 0x18 ;  /* 0x0000000525257291 */ /* 0x000fcc000f8ec0ff */
[----:B------:R-:W1:Y:S02]  /*3000*/  LDS.U8 R2, [UR4+0x1c] ;  /* 0x00001c04ff027984 */ /* 0x000e640008000000 */
[----:B-1----:R-:W-:-:S13]  /*3010*/  ISETP.NE.AND P0, PT, R2, RZ, PT ;  /* 0x000000ff0200720c */ /* 0x002fda0003f05270 */
[----:B------:R-:W-:Y:S05]  /*3020*/  @P0 BRA `(.L_x_56) ;  /* 0x0000000400080947 */ /* 0x000fea0003800000 */
[----:B------:R-:W-:Y:S02]  /*3030*/  UISETP.NE.U32.AND UP0, UPT, UR9, 0x1, UPT ;  /* 0x000000010900788c */ /* 0x000fe4000bf05070 */
[----:B------:R-:W-:-:S07]  /*3040*/  UIADD3 UR6, UPT, UPT, UR4, 0x8, URZ ;  /* 0x0000000804067890 */ /* 0x000fce000fffe0ff */
[----:B------:R-:W-:Y:S05]  /*3050*/  BRA.U !UP0, `(.L_x_57) ;  /* 0x00000001089c7547 */ /* 0x000fea000b800000 */
[----:B------:R-:W-:Y:S01]  /*3060*/  ELECT P0, URZ, PT ;  /* 0x0000000000ff782f */ /* 0x000fe20003800000 */
[----:B------:R-:W-:-:S12]  /*3070*/  BSSY B0, `(.L_x_57) ;  /* 0x0000025000007945 */ /* 0x000fd80003800000 */
[----:B------:R-:W-:Y:S05]  /*3080*/  @!P0 BRA `(.L_x_58) ;  /* 0x00000000008c8947 */ /* 0x000fea0003800000 */
[----:B------:R-:W-:-:S05]  /*3090*/  UMOV UR5, 0x10 ;  /* 0x0000001000057882 */ /* 0x000fca0000000000 */
[----:B------:R-:W-:Y:S04]  /*30a0*/  DEPBAR.LE SB1, 0x36 ;  /* 0x00009d800000791a */ /* 0x000fe80000000000 */
[----:B------:R-:W1:Y:S02]  /*30b0*/  UTCATOMSWS.2CTA.FIND_AND_SET.ALIGN UP1, UR5, UR5 ;  /* 0x00000005000575e3 */ /* 0x000e640008220800 */
[----:B-1----:R-:W-:Y:S01]  /*30c0*/  MOV R11, UR5 ;  /* 0x00000005000b7c02 */ /* 0x002fe20008000f00 */
[----:B------:R-:W-:Y:S06]  /*30d0*/  BRA.U UP1, `(.L_x_59) ;  /* 0x0000000101187547 */ /* 0x000fec000b800000 */
.L_x_60:
[----:B------:R-:W-:Y:S05]  /*30e0*/  NANOSLEEP 0x64 ;  /* 0x000000640000795d */ /* 0x000fea0003800000 */
[----:B------:R-:W-:-:S05]  /*30f0*/  UMOV UR5, 0x10 ;  /* 0x0000001000057882 */ /* 0x000fca0000000000 */
[----:B------:R-:W-:Y:S04]  /*3100*/  DEPBAR.LE SB1, 0x36 ;  /* 0x00009d800000791a */ /* 0x000fe80000000000 */
[----:B------:R-:W1:Y:S02]  /*3110*/  UTCATOMSWS.2CTA.FIND_AND_SET.ALIGN UP1, UR5, UR5 ;  /* 0x00000005000575e3 */ /* 0x000e640008220800 */
[----:B-1----:R-:W-:Y:S01]  /*3120*/  MOV R11, UR5 ;  /* 0x00000005000b7c02 */ /* 0x002fe20008000f00 */
[----:B------:R-:W-:Y:S05]  /*3130*/  BRA.U !UP1, `(.L_x_60) ;  /* 0xfffffffd09e87547 */ /* 0x000fea000b83ffff */
.L_x_59:
[----:B------:R-:W1:Y:S01]  /*3140*/  LDS R5, [UR4+0x10] ;  /* 0x00001004ff057984 */ /* 0x000e620008000800 */
[----:B------:R-:W-:Y:S01]  /*3150*/  IMAD.U32 R3, RZ, RZ, UR37 ;  /* 0x00000025ff037e24 */ /* 0x000fe2000f8e00ff */
[----:B------:R-:W-:-:S03]  /*3160*/  MOV R2, UR8 ;  /* 0x0000000800027c02 */ /* 0x000fc60008000f00 */
[----:B------:R-:W-:Y:S01]  /*3170*/  VIADD R3, R3, 0x140 ;  /* 0x0000014003037836 */ /* 0x000fe20000000000 */
[----:B-1----:R-:W-:-:S04]  /*3180*/  SHF.L.U32 R5, R5, 0x1f, RZ ;  /* 0x0000001f05057819 */ /* 0x002fc800000006ff */
[----:B------:R-:W1:Y:S02]  /*3190*/  SYNCS.PHASECHK.TRANS64.TRYWAIT P0, [UR4+0x8], R5 ;  /* 0x00000805ff0075a7 */ /* 0x000e640008001104 */
[----:B-1----:R-:W-:Y:S05]  /*31a0*/  @P0 BRA `(.L_x_61) ;  /* 0x0000000000080947 */ /* 0x002fea0003800000 */
[----:B------:R-:W1:Y:S02]  /*31b0*/  SYNCS.PHASECHK.TRANS64.TRYWAIT P0, [UR4+0x8], R5 ;  /* 0x00000805ff0075a7 */ /* 0x000e640008001104 */
[----:B-1----:R-:W-:Y:S05]  /*31c0*/  @!P0 BRA `(.L_x_62) ;  /* 0x0000005c00088947 */ /* 0x002fea0003800000 */
.L_x_61:
[----:B-1----:R-:W-:Y:S01]  /*31d0*/  HFMA2 R4, -RZ, RZ, 0, 5.9604644775390625e-08 ;  /* 0x00000001ff047431 */ /* 0x002fe200000001ff */
[----:B------:R-:W-:Y:S01]  /*31e0*/  UPRMT UR5, UR8, 0x654, UR6 ;  /* 0x0000065408057896 */ /* 0x000fe20008000006 */
[----:B------:R-:W-:Y:S01]  /*31f0*/  IMAD.MOV.U32 R6, RZ, RZ, 0xffff ;  /* 0x0000ffffff067424 */ /* 0x000fe200078e00ff */
[----:B------:R-:W-:Y:S01]  /*3200*/  PRMT R2, R2, 0x654, R3 ;  /* 0x0000065402027816 */ /* 0x000fe20000000003 */
[----:B------:R-:W-:Y:S02]  /*3210*/  IMAD.MOV.U32 R5, RZ, RZ, 0x4 ;  /* 0x00000004ff057424 */ /* 0x000fe400078e00ff */
[----:B------:R-:W-:Y:S01]  /*3220*/  IMAD.SHL.U32 R9, R11, 0x20, RZ ;  /* 0x000000200b097824 */ /* 0x000fe200078e00ff */
[----:B------:R-:W-:Y:S02]  /*3230*/  MOV R3, UR5 ;  /* 0x0000000500037c02 */ /* 0x000fe40008000f00 */
[-C--:B------:R-:W-:Y:S01]  /*3240*/  SHF.L.U32 R7, R6, R11.reuse, RZ ;  /* 0x0000000b06077219 */ /* 0x080fe200000006ff */
[----:B------:R1:W-:Y:S01]  /*3250*/  SYNCS.ARRIVE.TRANS64.RED RZ, [UR5], R5 ;  /* 0x00000005ffff79a7 */ /* 0x0003e20008000405 */
[----:B------:R-:W-:Y:S01]  /*3260*/  SHF.L.U32 R6, R4, R11, RZ ;  /* 0x0000000b04067219 */ /* 0x000fe200000006ff */
[----:B------:R1:W-:Y:S04]  /*3270*/  STS [UR37+0x140], R9 ;  /* 0x00014009ff007988 */ /* 0x0003e80008000825 */
[----:B------:R1:W-:Y:S04]  /*3280*/  STAS [R2.64], R11 ;  /* 0x0000000b02007dbd */ /* 0x0003e8000c0008ff */
[----:B------:R1:W-:Y:S04]  /*3290*/  ATOMS.OR RZ, [UR4+0x14], R7 ;  /* 0x00001407ffff798c */ /* 0x0003e8000b000004 */
[----:B------:R1:W-:Y:S04]  /*32a0*/  ATOMS.OR RZ, [UR4+0x18], R6 ;  /* 0x00001806ffff798c */ /* 0x0003e8000b000004 */
[----:B------:R1:W-:Y:S02]  /*32b0*/  ATOMS.XOR RZ, [UR4+0x10], R4 ;  /* 0x00001004ffff798c */ /* 0x0003e4000b800004 */
.L_x_58:
[----:B------:R-:W-:Y:S05]  /*32c0*/  BSYNC B0 ;  /* 0x0000000000007941 */ /* 0x000fea0003800000 */
.L_x_57:
[----:B------:R-:W-:Y:S05]  /*32d0*/  BRA.U UP0, `(.L_x_63) ;  /* 0x00000001006c7547 */ /* 0x000fea000b800000 */
[----:B------:R-:W-:-:S03]  /*32e0*/  UMOV UR5, 0xffffffff ;  /* 0xffffffff00057882 */ /* 0x000fc60000000000 */
[----:B------:R-:W-:Y:S05]  /*32f0*/  BRA.DIV UR5, `(.L_x_64) ;  /* 0x0000005a05d47947 */ /* 0x000fea000b800000 */
[----:B------:R-:W-:-:S13]  /*3300*/  ELECT P6, URZ, PT ;  /* 0x0000000000ff782f */ /* 0x000fda00038c0000 */
.L_x_166:
[----:B------:R-:W-:Y:S05]  /*3310*/  @!P6 BRA `(.L_x_63) ;  /* 0x00000000005ce947 */ /* 0x000fea0003800000 */
[----:B-1----:R-:W1:Y:S02]  /*3320*/  LDS R3, [UR4+0x10] ;  /* 0x00001004ff037984 */ /* 0x002e640008000800 */
[----:B-1----:R-:W-:-:S04]  /*3330*/  SHF.L.U32 R3, R3, 0x1f, RZ ;  /* 0x0000001f03037819 */ /* 0x002fc800000006ff */
[----:B------:R-:W1:Y:S02]  /*3340*/  SYNCS.PHASECHK.TRANS64.TRYWAIT P0, [UR4+0x8], R3 ;  /* 0x00000803ff0075a7 */ /* 0x000e640008001104 */
[----:B-1----:R-:W-:Y:S05]  /*3350*/  @P0 BRA `(.L_x_65) ;  /* 0x0000000000080947 */ /* 0x002fea0003800000 */
[----:B------:R-:W1:Y:S02]  /*3360*/  SYNCS.PHASECHK.TRANS64.TRYWAIT P0, [UR4+0x8], R3 ;  /* 0x00000803ff0075a7 */ /* 0x000e640008001104 */
[----:B-1----:R-:W-:Y:S05]  /*3370*/  @!P0 BRA `(.L_x_66) ;  /* 0x0000005800d48947 */ /* 0x002fea0003800000 */
.L_x_65:
[----:B------:R-:W2:Y:S01]  /*3380*/  LDS R5, [UR37+0x140] ;  /* 0x00014025ff057984 */ /* 0x000ea20008000800 */
[----:B-1----:R-:W-:Y:S02]  /*3390*/  HFMA2 R2, -RZ, RZ, 0, 5.9604644775390625e-08 ;  /* 0x00000001ff027431 */ /* 0x002fe400000001ff */
[----:B------:R-:W-:Y:S01]  /*33a0*/  IMAD.MOV.U32 R3, RZ, RZ, 0xffff ;  /* 0x0000ffffff037424 */ /* 0x000fe200078e00ff */
[----:B------:R-:W-:Y:S01]  /*33b0*/  UPRMT UR5, UR8, 0x654, UR6 ;  /* 0x0000065408057896 */ /* 0x000fe20008000006 */
[----:B--2---:R-:W-:-:S03]  /*33c0*/  IMAD.SHL.U32 R4, R5, 0x20, RZ ;  /* 0x0000002005047824 */ /* 0x004fc600078e00ff */
[-C--:B------:R-:W-:Y:S02]  /*33d0*/  SHF.L.U32 R3, R3, R5.reuse, RZ ;  /* 0x0000000503037219 */ /* 0x080fe400000006ff */
[----:B------:R-:W-:Y:S01]  /*33e0*/  SHF.L.U32 R5, R2, R5, RZ ;  /* 0x0000000502057219 */ /* 0x000fe200000006ff */
[----:B------:R2:W-:Y:S04]  /*33f0*/  STS [UR37+0x140], R4 ;  /* 0x00014004ff007988 */ /* 0x0005e80008000825 */
[----:B------:R2:W-:Y:S04]  /*3400*/  ATOMS.OR RZ, [UR4+0x14], R3 ;  /* 0x00001403ffff798c */ /* 0x0005e8000b000004 */
[----:B------:R2:W-:Y:S01]  /*3410*/  ATOMS.OR RZ, [UR4+0x18], R5 ;  /* 0x00001805ffff798c */ /* 0x0005e2000b000004 */
[----:B------:R-:W-:Y:S03]  /*3420*/  SYNCS.ARRIVE.TRANS64.RED.A1T0 RZ, [UR5], RZ ;  /* 0x000000ffffff79a7 */ /* 0x000fe60008100405 */
[----:B------:R2:W-:Y:S01]  /*3430*/  ATOMS.XOR RZ, [UR4+0x10], R2 ;  /* 0x00001002ffff798c */ /* 0x0005e2000b800004 */
[----:B------:R-:W-:Y:S05]  /*3440*/  BRA `(.L_x_63) ;  /* 0x0000000000107947 */ /* 0x000fea0003800000 */
.L_x_56:
[----:B------:R-:W-:-:S05]  /*3450*/  MOV R2, 0xffffffff ;  /* 0xffffffff00027802 */ /* 0x000fca0000000f00 */
[----:B------:R1:W-:Y:S02]  /*3460*/  STS [UR37+0x140], R2 ;  /* 0x00014002ff007988 */ /* 0x0003e40008000825 */
[----:B-1----:R-:W-:Y:S02]  /*3470*/  MOV R2, 0x3490 ;  /* 0x0000349000027802 */ /* 0x002fe40000000f00 */
[----:B-----5:R-:W-:Y:S05]  /*3480*/  CALL.REL.NOINC `($__internal_1_$__cuda_sm10x_tcgen05_guardrail_trap_phase_invalid_during_alloc) ;  /* 0x0000006000a87944 */ /* 0x020fea0003c00000 */
.L_x_63:
[----:B------:R-:W-:Y:S05]  /*3490*/  WARPSYNC.ALL ;  /* 0x0000000000007948 */ /* 0x000fea0003800000 */
[----:B------:R-:W3:Y:S01]  /*34a0*/  S2UR UR5, SR_CgaCtaId ;  /* 0x00000000000579c3 */ /* 0x000ee20000008800 */
[----:B------:R-:W-:Y:S01]  /*34b0*/  UMOV UR4, 0x400 ;  /* 0x0000040000047882 */ /* 0x000fe20000000000 */
[----:B------:R-:W-:-:S06]  /*34c0*/  NOP ;  /* 0x0000000000007918 */ /* 0x000fcc0000000000 */
[----:B------:R-:W-:Y:S06]  /*34d0*/  BAR.ARV 0x6, 0xa0 ;  /* 0x0182800000007b1d */ /* 0x000fec0000002000 */
[----:B------:R-:W4:Y:S01]  /*34e0*/  LDCU UR6, c[0x0][0x38c] ;  /* 0x00007180ff0677ac */ /* 0x000f220008000800 */
[----:B------:R-:W-:Y:S01]  /*34f0*/  LOP3.LUT R0, R0, 0xffff, RZ, 0xc0, !PT ;  /* 0x0000ffff00007812 */ /* 0x000fe200078ec0ff */
[----:B-1----:R-:W-:Y:S01]  /*3500*/  IMAD.MOV.U32 R9, RZ, RZ, 0x1 ;  /* 0x00000001ff097424 */ /* 0x002fe200078e00ff */
[----:B------:R-:W-:Y:S01]  /*3510*/  LOP3.LUT R8, R8, 0xffff, RZ, 0xc0, !PT ;  /* 0x0000ffff08087812 */ /* 0x000fe200078ec0ff */
[----:B------:R-:W-:Y:S01]  /*3520*/  UMOV UR17, URZ ;  /* 0x000000ff00117c82 */ /* 0x000fe20008000000 */
[----:B------:R-:W-:Y:S01]  /*3530*/  R2UR UR11, R0 ;  /* 0x00000000000b72ca */ /* 0x000fe200000e0000 */
[----:B------:R-:W-:Y:S01]  /*3540*/  UMOV UR16, URZ ;  /* 0x000000ff00107c82 */ /* 0x000fe20008000000 */
[----:B------:R-:W-:Y:S01]  /*3550*/  R2UR UR12, R8 ;  /* 0x00000000080c72ca */ /* 0x000fe200000e0000 */
[----:B------:R-:W-:Y:S01]  /*3560*/  IMAD.MOV.U32 R8, RZ, RZ, RZ ;  /* 0x000000ffff087224 */ /* 0x000fe200078e00ff */
[----:B------:R-:W-:Y:S01]  /*3570*/  UMOV UR15, URZ ;  /* 0x000000ff000f7c82 */ /* 0x000fe20008000000 */
[----:B---3--:R-:W-:-:S02]  /*3580*/  ULEA UR5, UR5, UR4, 0x18 ;  /* 0x0000000405057291 */ /* 0x008fc4000f8ec0ff */
[----:B------:R-:W-:Y:S02]  /*3590*/  UISETP.NE.AND UP2, UPT, UR9, URZ, UPT ;  /* 0x000000ff0900728c */ /* 0x000fe4000bf45270 */
[----:B------:R-:W-:Y:S02]  /*35a0*/  UIADD3 UR20, UPT, UPT, UR5, 0x4300, URZ ;  /* 0x0000430005147890 */ /* 0x000fe4000fffe0ff */
[----:B------:R-:W-:Y:S02]  /*35b0*/  UIADD3 UR19, UPT, UPT, UR5, 0xc300, URZ ;  /* 0x0000c30005137890 */ /* 0x000fe4000fffe0ff */
[----:B----4-:R-:W-:Y:S01]  /*35c0*/  UIADD3 UR6, UPT, UPT, UR6, 0x3f, URZ ;  /* 0x0000003f06067890 */ /* 0x010fe2000fffe0ff */
[----:B--2---:R-:W1:Y:S01]  /*35d0*/  LDS R2, [UR5+0x140] ;  /* 0x00014005ff027984 */ /* 0x004e620008000800 */
[----:B------:R-:W-:Y:S02]  /*35e0*/  USHF.R.U32.HI UR20, URZ, 0x4, UR20 ;  /* 0x00000004ff147899 */ /* 0x000fe40008011614 */
[----:B------:R-:W-:-:S02]  /*35f0*/  USHF.R.S32.HI UR4, URZ, 0x1f, UR6 ;  /* 0x0000001fff047899 */ /* 0x000fc40008011406 */
[----:B------:R-:W-:Y:S02]  /*3600*/  USHF.R.U32.HI UR19, URZ, 0x4, UR19 ;  /* 0x00000004ff137899 */ /* 0x000fe40008011613 */
[----:B------:R-:W-:Y:S01]  /*3610*/  ULEA.HI UR4, UR4, UR6, URZ, 0x6 ;  /* 0x0000000604047291 */ /* 0x000fe2000f8f30ff */
[----:B------:R-:W-:Y:S01]  /*3620*/  UMOV UR28, 0x0 ;  /* 0x00000000001c7882 */ /* 0x000fe20000000000 */
[----:B------:R-:W-:Y:S02]  /*3630*/  UMOV UR29, 0x8218010 ;  /* 0x08218010001d7882 */ /* 0x000fe40000000000 */
[----:B------:R-:W-:Y:S02]  /*3640*/  USHF.R.S32.HI UR4, URZ, 0x6, UR4 ;  /* 0x00000006ff047899 */ /* 0x000fe40008011404 */
[----:B------:R-:W-:Y:S02]  /*3650*/  ULOP3.LUT UR20, UR20, 0x3fff, URZ, 0xc0, !UPT ;  /* 0x00003fff14147892 */ /* 0x000fe4000f8ec0ff */
[----:B------:R-:W-:-:S02]  /*3660*/  UISETP.LT.AND UP0, UPT, UR4, 0x1, UPT ;  /* 0x000000010400788c */ /* 0x000fc4000bf01270 */
[----:B------:R-:W-:Y:S02]  /*3670*/  ULOP3.LUT UR19, UR19, 0x3fff, URZ, 0xc0, !UPT ;  /* 0x00003fff13137892 */ /* 0x000fe4000f8ec0ff */
[----:B------:R-:W-:Y:S01]  /*3680*/  USEL UR18, UR4, 0x1, !UP0 ;  /* 0x0000000104127887 */ /* 0x000fe2000c000000 */
[----:B------:R-:W-:Y:S01]  /*3690*/  UMOV UR26, 0x0 ;  /* 0x00000000001a7882 */ /* 0x000fe20000000000 */
[----:B------:R-:W-:Y:S01]  /*36a0*/  UMOV UR27, 0x8218010 ;  /* 0x08218010001b7882 */ /* 0x000fe20000000000 */
[----:B------:R-:W-:Y:S01]  /*36b0*/  UMOV UR24, 0x0 ;  /* 0x0000000000187882 */ /* 0x000fe20000000000 */
[----:B------:R-:W-:Y:S01]  /*36c0*/  UMOV UR25, 0x8218010 ;  /* 0x0821801000197882 */ /* 0x000fe20000000000 */
[----:B------:R-:W-:Y:S01]  /*36d0*/  UMOV UR22, 0x0 ;  /* 0x0000000000167882 */ /* 0x000fe20000000000 */
[----:B------:R-:W-:Y:S01]  /*36e0*/  UMOV UR23, 0x8218010 ;  /* 0x0821801000177882 */ /* 0x000fe20000000000 */
[----:B-1----:R-:W-:Y:S02]  /*36f0*/  R2UR UR21, R2 ;  /* 0x00000000021572ca */ /* 0x002fe400000e0000 */
[----:B------:R-:W-:-:S13]  /*3700*/  CS2R R2, SRZ ;  /* 0x0000000000027805 */ /* 0x000fda000001ff00 */
.L_x_74:
[C---:B------:R-:W-:Y:S02]  /*3710*/  LEA R0, R8.reuse, UR5, 0x3 ;  /* 0x0000000508007c11 */ /* 0x040fe4000f8e18ff */
[----:B------:R-:W-:Y:S02]  /*3720*/  SHF.L.U32 R5, R3, 0x1f, RZ ;  /* 0x0000001f03057819 */ /* 0x000fe400000006ff */
[----:B------:R-:W-:Y:S02]  /*3730*/  LEA R4, R8, UR5, 0x4 ;  /* 0x0000000508047c11 */ /* 0x000fe4000f8e20ff */
[----:B------:R-:W1:Y:S02]  /*3740*/  SYNCS.PHASECHK.TRANS64.TRYWAIT P0, [R0+URZ+0x90], R5 ;  /* 0x00009005000075a7 */ /* 0x000e6400080011ff */
[----:B-1-34-:R-:W-:Y:S05]  /*3750*/  @!P0 BRA `(.L_x_67) ;  /* 0x0000005400f48947 */ /* 0x01afea0003800000 */
.L_x_167:
[----:B-1----:R-:W1:Y:S01]  /*3760*/  LDS.128 R4, [R4+0x120] ;  /* 0x0001200004047984 */ /* 0x002e620000000c00 */
[----:B------:R-:W-:Y:S02]  /*3770*/  VIADD R0, R0, 0xa0 ;  /* 0x000000a000007836 */ /* 0x000fe40000000000 */
[----:B------:R-:W-:Y:S01]  /*3780*/  VIADD R8, R8, 0x1 ;  /* 0x0000000108087836 */ /* 0x000fe20000000000 */
[----:B------:R-:W-:Y:S01]  /*3790*/  @!PT LDS RZ, [RZ] ;  /* 0x00000000fffff984 */ /* 0x000fe20000000800 */
[----:B------:R-:W-:Y:S01]  /*37a0*/  @!PT LDS RZ, [RZ] ;  /* 0x00000000fffff984 */ /* 0x000fe20000000800 */
[----:B------:R-:W-:Y:S01]  /*37b0*/  @!PT LDS RZ, [RZ] ;  /* 0x00000000fffff984 */ /* 0x000fe20000000800 */
[----:B------:R-:W-:Y:S01]  /*37c0*/  @!PT LDS RZ, [RZ] ;  /* 0x00000000fffff984 */ /* 0x000fe20000000800 */
[----:B------:R2:W-:Y:S06]  /*37d0*/  MEMBAR.ALL.CTA ;  /* 0x0000000000007992 */ /* 0x0005ec0000008000 */
[----:B--2---:R-:W2:Y:S01]  /*37e0*/  FENCE.VIEW.ASYNC.S ;  /* 0x00000000000073c6 */ /* 0x004ea20000000000 */
[----:B------:R-:W-:-:S04]  /*37f0*/  PRMT R0, RZ, 0x654, R0 ;  /* 0x00000654ff007816 */ /* 0x000fc80000000000 */
[----:B--2---:R2:W-:Y:S01]  /*3800*/  SYNCS.ARRIVE.TRANS64.RED.A1T0 RZ, [R0+URZ], RZ ;  /* 0x000000ff00ff79a7 */ /* 0x0045e200081004ff */
[----:B-1----:R-:W-:Y:S01]  /*3810*/  LOP3.LUT P1, RZ, R6, 0x1, RZ, 0xc0, !PT ;  /* 0x0000000106ff7812 */ /* 0x002fe2000782c0ff */
[----:B--2---:R-:W-:-:S12]  /*3820*/  BRA.U UP2, `(.L_x_68) ;  /* 0x0000000502087547 */ /* 0x004fd8000b800000 */
[----:B------:R-:W1:Y:S01]  /*3830*/  LDCU UR6, c[0x0][0x38c] ;  /* 0x00007180ff0677ac */ /* 0x000e620008000800 */
[----:B------:R-:W-:Y:S02]  /*3840*/  PLOP3.LUT P2, PT, PT, PT, PT, 0x80, 0x8 ;  /* 0x000000000008781c */ /* 0x000fe40003f4f070 */
[----:B------:R-:W-:Y:S01]  /*3850*/  SHF.L.U32 R5, R9, 0x1f, RZ ;  /* 0x0000001f09057819 */ /* 0x000fe200000006ff */
[----:B------:R-:W-:Y:S02]  /*3860*/  ULEA UR7, UR17, UR5, 0x3 ;  /* 0x0000000511077291 */ /* 0x000fe4000f8e18ff */
[----:B------:R-:W-:Y:S02]  /*3870*/  ULEA UR10, UR17, UR21, 0x6 ;  /* 0x00000015110a7291 */ /* 0x000fe4000f8e30ff */
[----:B-1----:R-:W-:-:S06]  /*3880*/  UISETP.GE.AND UP0, UPT, UR6, 0x1, UPT ;  /* 0x000000010600788c */ /* 0x002fcc000bf06270 */
[----:B------:R-:W-:-:S05]  /*3890*/  PLOP3.LUT P0, PT, PT, PT, UP0, 0x80, 0x8 ;  /* 0x000000000008781c */ /* 0x000fca0003f0f008 */
[----:B------:R-:W-:-:S08]  /*38a0*/  @UP0 ULEA UR6, UR16, UR5, 0x3 ;  /* 0x0000000510060291 */ /* 0x000fd0000f8e18ff */
[----:B------:R-:W-:-:S04]  /*38b0*/  @P0 SHF.L.U32 R0, R2, 0x1f, RZ ;  /* 0x0000001f02000819 */ /* 0x000fc800000006ff */
[----:B------:R1:W2:Y:S01]  /*38c0*/  @P0 SYNCS.PHASECHK.TRANS64.TRYWAIT P2, [UR6], R0 ;  /* 0x00000000ff0005a7 */ /* 0x0002a20008041106 */
[----:B------:R-:W3:Y:S02]  /*38d0*/  SYNCS.PHASECHK.TRANS64.TRYWAIT P0, [UR7+0xd0], R5 ;  /* 0x0000d005ff0075a7 */ /* 0x000ee40008001107 */
[----:B-123--:R-:W-:Y:S05]  /*38e0*/  @!P0 BRA `(.L_x_69) ;  /* 0x0000005400a48947 */ /* 0x00efea0003800000 */
.L_x_169:
[----:B------:R-:W-:Y:S01]  /*38f0*/  UMOV UR14, UR15 ;  /* 0x0000000f000e7c82 */ /* 0x000fe20008000000 */
[----:B------:R-:W-:Y:S05]  /*3900*/  BRA.U !UP0, `(.L_x_70) ;  /* 0x0000000108c07547 */ /* 0x000fea000b800000 */
[----:B------:R-:W-:Y:S02]  /*3910*/  UIADD3 UR14, UPT, UPT, UR18, UR15, URZ ;  /* 0x0000000f120e7290 */ /* 0x000fe4000fffe0ff */
[----:B------:R-:W-:Y:S01]  /*3920*/  UPLOP3.LUT UP3, UPT, UPT, UPT, UPT, 0x40, 0x4 ;  /* 0x000000000004789c */ /* 0x000fe20003f6e870 */
[----:B------:R-:W-:Y:S01]  /*3930*/  UMOV UR13, UR4 ;  /* 0x00000004000d7c82 */ /* 0x000fe20008000000 */
[----:B------:R-:W-:-:S09]  /*3940*/  UMOV UR46, UR16 ;  /* 0x00000010002e7c82 */ /* 0x000fd20008000000 */
.L_x_73:
[----:B--2---:R-:W-:Y:S01]  /*3950*/  ULEA UR6, UR46, UR5, 0x3 ;  /* 0x000000052e067291 */ /* 0x004fe2000f8e18ff */
[----:B---3--:R-:W-:Y:S11]  /*3960*/  @P2 BRA `(.L_x_71) ;  /* 0x00000000000c2947 */ /* 0x008ff60003800000 */
[----:B-1----:R-:W-:Y:S04]  /*3970*/  SHF.L.U32 R5, R2, 0x1f, RZ ;  /* 0x0000001f02057819 */ /* 0x002fe800000006ff */
[----:B------:R-:W1:Y:S02]  /*3980*/  SYNCS.PHASECHK.TRANS64.TRYWAIT P0, [UR6], R5 ;  /* 0x00000005ff0075a7 */ /* 0x000e640008001106 */
[----:B-1----:R-:W-:Y:S05]  /*3990*/  @!P0 BRA `(.L_x_72) ;  /* 0x0000005400908947 */ /* 0x002fea0003800000 */
.L_x_71:
[----:B------:R-:W-:Y:S01]  /*39a0*/  UISETP.NE.AND UP0, UPT, UR13, 0x1, UPT ;  /* 0x000000010d00788c */ /* 0x000fe2000bf05270 */
[----:B------:R-:W-:Y:S01]  /*39b0*/  PLOP3.LUT P2, PT, PT, PT, PT, 0x80, 0x8 ;  /* 0x000000000008781c */ /* 0x000fe20003f4f070 */
[----:B------:R-:W-:Y:S02]  /*39c0*/  UIADD3 UR16, UPT, UPT, UR46, 0x1, URZ ;  /* 0x000000012e107890 */ /* 0x000fe4000fffe0ff */
[----:B------:R-:W-:Y:S02]  /*39d0*/  ULEA UR32, UR46, UR20, 0x9 ;  /* 0x000000142e207291 */ /* 0x000fe4000f8e48ff */
[----:B------:R-:W-:Y:S01]  /*39e0*/  UISETP.NE.AND UP1, UPT, UR16, 0x4, UPT ;  /* 0x000000041000788c */ /* 0x000fe2000bf25270 */
[----:B------:R-:W-:Y:S01]  /*39f0*/  PLOP3.LUT P0, PT, PT, PT, UP0, 0x80, 0x8 ;  /* 0x000000000008781c */ /* 0x000fe20003f0f008 */
[----:B------:R-:W-:Y:S02]  /*3a00*/  UIADD3 UR44, UPT, UPT, UR32, 0x80, URZ ;  /* 0x00000080202c7890 */ /* 0x000fe4000fffe0ff */
[----:B------:R-:W-:Y:S02]  /*3a10*/  USEL UR31, URZ, 0x1, UP1 ;  /* 0x00000001ff1f7887 */ /* 0x000fe40008800000 */
[----:B------:R-:W-:Y:S02]  /*3a20*/  USEL UR16, UR16, URZ, UP1 ;  /* 0x000000ff10107287 */ /* 0x000fe40008800000 */
[----:B------:R-:W-:Y:S02]  /*3a30*/  UIADD3 UR40, UPT, UPT, UR32, 0x100, URZ ;  /* 0x0000010020287890 */ /* 0x000fe4000fffe0ff */
[----:B------:R-:W-:Y:S01]  /*3a40*/  @UP0 ULEA UR30, UR16, UR5, 0x3 ;  /* 0x00000005101e0291 */ /* 0x000fe2000f8e18ff */
[----:B------:R-:W-:Y:S01]  /*3a50*/  LOP3.LUT R2, R2, UR31, RZ, 0x3c, !PT ;  /* 0x0000001f02027c12 */ /* 0x000fe2000f8e3cff */
[----:B------:R-:W-:Y:S02]  /*3a60*/  UIADD3 UR36, UPT, UPT, UR32, 0x180, URZ ;  /* 0x0000018020247890 */ /* 0x000fe4000fffe0ff */
[----:B------:R-:W-:Y:S01]  /*3a70*/  UIADD3 UR6, UPT, UPT, UR6, 0x20, URZ ;  /* 0x0000002006067890 */ /* 0x000fe2000fffe0ff */
[----:B-1----:R-:W-:Y:S01]  /*3a80*/  @P0 SHF.L.U32 R0, R2, 0x1f, RZ ;  /* 0x0000001f02000819 */ /* 0x002fe200000006ff */
[----:B------:R-:W-:Y:S02]  /*3a90*/  UIADD3 UR15, UPT, UPT, UR15, 0x1, URZ ;  /* 0x000000010f0f7890 */ /* 0x000fe4000fffe0ff */
[----:B------:R-:W-:Y:S01]  /*3aa0*/  UIADD3 UR13, UPT, UPT, UR13, -0x1, URZ ;  /* 0xffffffff0d0d7890 */ /* 0x000fe2000fffe0ff */
[----:B------:R2:W3:Y:S01]  /*3ab0*/  @P0 SYNCS.PHASECHK.TRANS64.TRYWAIT P2, [UR30], R0 ;  /* 0x00000000ff0005a7 */ /* 0x0004e2000804111e */
[----:B------:R-:W-:Y:S02]  /*3ac0*/  ULEA UR30, UR46, UR19, 0x9 ;  /* 0x000000132e1e7291 */ /* 0x000fe4000f8e48ff */
[----:B------:R-:W-:Y:S02]  /*3ad0*/  UISETP.NE.AND UP0, UPT, UR15, UR14, UPT ;  /* 0x0000000e0f00728c */ /* 0x000fe4000bf05270 */
[----:B------:R-:W-:Y:S02]  /*3ae0*/  UIADD3 UR42, UPT, UPT, UR30, 0x80, URZ ;  /* 0x000000801e2a7890 */ /* 0x000fe4000fffe0ff */
[----:B------:R-:W-:Y:S02]  /*3af0*/  UIADD3 UR38, UPT, UPT, UR30, 0x100, URZ ;  /* 0x000001001e267890 */ /* 0x000fe4000fffe0ff */
[----:B------:R-:W-:Y:S01]  /*3b00*/  UIADD3 UR34, UPT, UPT, UR30, 0x180, URZ ;  /* 0x000001801e227890 */ /* 0x000fe2000fffe0ff */
[----:B------:R-:W-:Y:S01]  /*3b10*/  UMOV UR33, 0x40004040 ;  /* 0x4000404000217882 */ /* 0x000fe20000000000 */
[----:B------:R-:W-:Y:S01]  /*3b20*/  UMOV UR31, 0x40004040 ;  /* 0x40004040001f7882 */ /* 0x000fe20000000000 */
[----:B------:R-:W-:Y:S01]  /*3b30*/  UMOV UR45, 0x40004040 ;  /* 0x40004040002d7882 */ /* 0x000fe20000000000 */
[----:B------:R2:W-:Y:S01]  /*3b40*/  UTCHMMA.2CTA gdesc[UR32], gdesc[UR30], tmem[UR10], tmem[UR28], idesc[UR29], UP3 ;  /* 0x00ff1c1e200075ea */ /* 0x0005e20009a0000a */
[----:B------:R-:W-:Y:S01]  /*3b50*/  UPLOP3.LUT UP3, UPT, UPT, UPT, UPT, 0x80, 0x8 ;  /* 0x000000000008789c */ /* 0x000fe20003f6f070 */
[----:B------:R-:W-:Y:S01]  /*3b60*/  UMOV UR43, 0x40004040 ;  /* 0x40004040002b7882 */ /* 0x000fe20000000000 */
[----:B------:R-:W-:Y:S01]  /*3b70*/  UMOV UR41, 0x40004040 ;  /* 0x4000404000297882 */ /* 0x000fe20000000000 */
[----:B------:R2:W-:Y:S01]  /*3b80*/  UTCHMMA.2CTA gdesc[UR44], gdesc[UR42], tmem[UR10], tmem[UR26], idesc[UR27], UPT ;  /* 0x00ff1a2a2c0075ea */ /* 0x0005e2000ba0000a */
[----:B------:R-:W-:Y:S01]  /*3b90*/  UMOV UR39, 0x40004040 ;  /* 0x4000404000277882 */ /* 0x000fe20000000000 */
[----:B------:R-:W-:Y:S01]  /*3ba0*/  UMOV UR37, 0x40004040 ;  /* 0x4000404000257882 */ /* 0x000fe20000000000 */
[----:B------:R-:W-:Y:S01]  /*3bb0*/  UMOV UR35, 0x40004040 ;  /* 0x4000404000237882 */ /* 0x000fe20000000000 */
[----:B------:R2:W-:Y:S01]  /*3bc0*/  UTCHMMA.2CTA gdesc[UR40], gdesc[UR38], tmem[UR10], tmem[UR24], idesc[UR25], UPT ;  /* 0x00ff1826280075ea */ /* 0x0005e2000ba0000a */
[----:B------:R2:W-:Y:S01]  /*3bd0*/  UTCHMMA.2CTA gdesc[UR36], gdesc[UR34], tmem[UR10], tmem[UR22], idesc[UR23], UPT ;  /* 0x00ff1622240075ea */ /* 0x0005e2000ba0000a */
[----:B------:R2:W-:Y:S01]  /*3be0*/  UTCBAR.2CTA.MULTICAST [UR6], URZ, UR12 ;  /* 0x000000ff060073e9 */ /* 0x0005e2000820080c */
[----:B------:R-:W-:Y:S01]  /*3bf0*/  UMOV UR46, UR16 ;  /* 0x00000010002e7c82 */ /* 0x000fe20008000000 */
[----:B------:R-:W-:Y:S05]  /*3c00*/  BRA.U UP0, `(.L_x_73) ;  /* 0xfffffffd00507547 */ /* 0x000fea000b83ffff */
.L_x_70:
[----:B------:R-:W-:Y:S01]  /*3c10*/  UIADD3 UR7, UPT, UPT, UR7, 0xb0, URZ ;  /* 0x000000b007077890 */ /* 0x000fe2000fffe0ff */
[----:B------:R-:W-:-:S08]  /*3c20*/  UMOV UR15, UR14 ;  /* 0x0000000e000f7c82 */ /* 0x000fd00008000000 */
[----:B------:R4:W-:Y:S01]  /*3c30*/  UTCBAR.2CTA.MULTICAST [UR7], URZ, UR11 ;  /* 0x000000ff070073e9 */ /* 0x0009e2000820080b */
[----:B------:R-:W-:Y:S02]  /*3c40*/  NOP ;  /* 0x0000000000007918 */ /* 0x000fe40000000000 */
.L_x_68:
[----:B------:R-:W-:Y:S01]  /*3c50*/  UIADD3 UR17, UPT, UPT, UR17, 0x1, URZ ;  /* 0x0000000111117890 */ /* 0x000fe2000fffe0ff */
[----:B------:R-:W-:-:S03]  /*3c60*/  ISETP.NE.AND P0, PT, R8, 0x2, PT ;  /* 0x000000020800780c */ /* 0x000fc60003f05270 */
[----:B------:R-:W-:Y:S01]  /*3c70*/  UISETP.NE.AND UP0, UPT, UR17, 0x4, UPT ;  /* 0x000000041100788c */ /* 0x000fe2000bf05270 */
[----:B-12---:R-:W-:Y:S02]  /*3c80*/  SEL R0, RZ, 0x1, P0 ;  /* 0x00000001ff007807 */ /* 0x006fe40000000000 */
[----:B------:R-:W-:Y:S01]  /*3c90*/  SEL R8, R8, RZ, P0 ;  /* 0x000000ff08087207 */ /* 0x000fe20000000000 */
[----:B------:R-:W-:Y:S01]  /*3ca0*/  USEL UR6, URZ, 0x1, UP0 ;  /* 0x00000001ff067887 */ /* 0x000fe20008000000 */
[----:B------:R-:W-:Y:S01]  /*3cb0*/  LOP3.LUT R3, R3, R0, RZ, 0x3c, !PT ;  /* 0x0000000003037212 */ /* 0x000fe200078e3cff */
[----:B------:R-:W-:-:S04]  /*3cc0*/  USEL UR17, UR17, URZ, UP0 ;  /* 0x000000ff11117287 */ /* 0x000fc80008000000 */
[----:B------:R-:W-:Y:S01]  /*3cd0*/  LOP3.LUT R9, R9, UR6, RZ, 0x3c, !PT ;  /* 0x0000000609097c12 */ /* 0x000fe2000f8e3cff */
[----:B------:R-:W-:Y:S07]  /*3ce0*/  @P1 BRA `(.L_x_74) ;  /* 0xfffffff800881947 */ /* 0x000fee000383ffff */
[----:B------:R-:W1:Y:S01]  /*3cf0*/  S2UR UR4, SR_CgaCtaId ;  /* 0x00000000000479c3 */ /* 0x000e620000008800 */
[----:B------:R-:W-:Y:S01]  /*3d00*/  ELECT P0, URZ, PT ;  /* 0x0000000000ff782f */ /* 0x000fe20003800000 */
[----:B------:R-:W-:Y:S01]  /*3d10*/  HFMA2 R0, -RZ, RZ, 0, 5.9604644775390625e-08 ;  /* 0x00000001ff007431 */ /* 0x000fe200000001ff */
[----:B------:R-:W-:-:S05]  /*3d20*/  UMOV UR6, 0x40 ;  /* 0x0000004000067882 */ /* 0x000fca0000000000 */
[----:B------:R-:W-:Y:S01]  /*3d30*/  UVIRTCOUNT.DEALLOC.SMPOOL 0x80 ;  /* 0x000000800000784c */ /* 0x000fe20000000000 */
[----:B------:R-:W-:Y:S02]  /*3d40*/  UISETP.NE.AND UP0, UPT, UR9, URZ, UPT ;  /* 0x000000ff0900728c */ /* 0x000fe4000bf05270 */
[----:B-1----:R-:W-:-:S09]  /*3d50*/  ULEA UR4, UR4, UR6, 0x18 ;  /* 0x0000000604047291 */ /* 0x002fd2000f8ec0ff */
[----:B------:R1:W-:Y:S01]  /*3d60*/  @P0 STS.U8 [UR4+0x1c], R0 ;  /* 0x00001c00ff000988 */ /* 0x0003e20008000004 */
[----:B------:R-:W-:Y:S05]  /*3d70*/  BRA.U UP0, `(.L_x_75) ;  /* 0x0000000100a07547 */ /* 0x000fea000b800000 */
[----:B------:R-:W-:Y:S01]  /*3d80*/  UIADD3 UR6, UPT, UPT, UR5, 0xd0, URZ ;  /* 0x000000d005067890 */ /* 0x000fe2000fffe0ff */
[----:B------:R-:W-:-:S03]  /*3d90*/  SHF.L.U32 R3, R9, 0x1f, RZ ;  /* 0x0000001f09037819 */ /* 0x000fc600000006ff */
[----:B----4-:R-:W-:-:S09]  /*3da0*/  ULEA UR7, UR17, UR6, 0x3 ;  /* 0x0000000611077291 */ /* 0x010fd2000f8e18ff */
[----:B------:R-:W2:Y:S02]  /*3db0*/  SYNCS.PHASECHK.TRANS64.TRYWAIT P0, [UR7], R3 ;  /* 0x00000003ff0075a7 */ /* 0x000ea40008001107 */
[----:B--2---:R-:W-:Y:S05]  /*3dc0*/  @!P0 BRA `(.L_x_76) ;  /* 0x00000050009c8947 */ /* 0x004fea0003800000 */
.L_x_172:
        /* <DEDUP_REMOVED lines=9> */
.L_x_174:
        /* <DEDUP_REMOVED lines=9> */
.L_x_176:
[----:B------:R-:W-:-:S04]  /*3ef0*/  UIADD3 UR9, UPT, UPT, UR9, 0x1, URZ ;  /* 0x0000000109097890 */ /* 0x000fc8000fffe0ff */
[----:B------:R-:W-:-:S04]  /*3f00*/  UISETP.NE.AND UP1, UPT, UR9, 0x4, UPT ;  /* 0x000000040900788c */ /* 0x000fc8000bf25270 */
[----:B------:R-:W-:Y:S02]  /*3f10*/  USEL UR7, URZ, 0x1, UP1 ;  /* 0x00000001ff077887 */ /* 0x000fe40008800000 */
[----:B------:R-:W-:-:S04]  /*3f20*/  USEL UR9, UR9, URZ, UP1 ;  /* 0x000000ff09097287 */ /* 0x000fc80008800000 */
[----:B------:R-:W-:Y:S01]  /*3f30*/  ULEA UR9, UR9, UR6, 0x3 ;  /* 0x0000000609097291 */ /* 0x000fe2000f8e18ff */
[----:B-1----:R-:W-:-:S04]  /*3f40*/  LOP3.LUT R3, R2, UR7, RZ, 0x3c, !PT ;  /* 0x0000000702037c12 */ /* 0x002fc8000f8e3cff */
[----:B------:R-:W-:Y:S01]  /*3f50*/  SHF.L.U32 R3, R3, 0x1f, RZ ;  /* 0x0000001f03037819 */ /* 0x000fe200000006ff */
[----:B------:R-:W-:-:S04]  /*3f60*/  IMAD.U32 R0, RZ, RZ, UR9 ;  /* 0x00000009ff007e24 */ /* 0x000fc8000f8e00ff */
[----:B------:R1:W2:Y:S03]  /*3f70*/  SYNCS.PHASECHK.TRANS64.TRYWAIT P0, [R0+URZ], R3 ;  /* 0x00000003000075a7 */ /* 0x0002a600080011ff */
[----:B--2---:R-:W-:Y:S05]  /*3f80*/  @!P0 NANOSLEEP.SYNCS 0x989680 ;  /* 0x009896800000895d */ /* 0x004fea0003900000 */
[----:B------:R-:W2:Y:S02]  /*3f90*/  @!P0 SYNCS.PHASECHK.TRANS64 P0, [R0+URZ], R3 ;  /* 0x00000003000085a7 */ /* 0x000ea400080010ff */
[----:B--2---:R-:W-:Y:S05]  /*3fa0*/  @P0 BRA `(.L_x_79) ;  /* 0x0000000000200947 */ /* 0x004fea0003800000 */
.L_x_80:
[----:B--2---:R2:W4:Y:S02]  /*3fb0*/  SYNCS.PHASECHK.TRANS64.TRYWAIT P0, [R0+URZ], R3 ;  /* 0x00000003000075a7 */ /* 0x00452400080011ff */
[----:B----4-:R-:W-:Y:S05]  /*3fc0*/  @!P0 NANOSLEEP.SYNCS 0x989680 ;  /* 0x009896800000895d */ /* 0x010fea0003900000 */
[----:B------:R-:W4:Y:S02]  /*3fd0*/  @!P0 SYNCS.PHASECHK.TRANS64 P0, [R0+URZ], R3 ;  /* 0x00000003000085a7 */ /* 0x000f2400080010ff */
[----:B----4-:R-:W-:Y:S05]  /*3fe0*/  @!P0 BRA `(.L_x_80) ;  /* 0xfffffffc00f08947 */ /* 0x010fea000383ffff */
[----:B------:R-:W-:Y:S05]  /*3ff0*/  BRA `(.L_x_79) ;  /* 0x00000000000c7947 */ /* 0x000fea0003800000 */
.L_x_75:
[----:B------:R-:W-:-:S04]  /*4000*/  UIADD3 UR6, UPT, UPT, UR5, 0x110, URZ ;  /* 0x0000011005067890 */ /* 0x000fc8000fffe0ff */
[----:B------:R-:W-:-:S09]  /*4010*/  UPRMT UR6, UR8, 0x654, UR6 ;  /* 0x0000065408067896 */ /* 0x000fd20008000006 */
[----:B------:R-:W-:Y:S03]  /*4020*/  SYNCS.ARRIVE.TRANS64.RED.A1T0 RZ, [UR6], RZ ;  /* 0x000000ffffff79a7 */ /* 0x000fe60008100406 */
.L_x_79:
[----:B-12---:R-:W-:Y:S01]  /*4030*/  SHF.L.U32 R3, RZ, 0x1f, RZ ;  /* 0x0000001fff037819 */ /* 0x006fe200000006ff */
[----:B------:R-:W-:Y:S01]  /*4040*/  UIADD3 UR6, UPT, UPT, UR5, 0x110, URZ ;  /* 0x0000011005067890 */ /* 0x000fe2000fffe0ff */
[----:B------:R-:W-:Y:S02]  /*4050*/  PLOP3.LUT P0, PT, PT, PT, UP0, 0x80, 0x8 ;  /* 0x000000000008781c */ /* 0x000fe40003f0f008 */
[----:B------:R-:W1:Y:S02]  /*4060*/  SYNCS.PHASECHK.TRANS64.TRYWAIT P1, [UR5+0x110], R3 ;  /* 0x00011003ff0075a7 */ /* 0x000e640008021105 */
[----:B-1----:R-:W-:Y:S09]  /*4070*/  @!P1 BRA `(.L_x_81) ;  /* 0x0000005000389947 */ /* 0x002ff20003800000 */
.L_x_178:
[----:B------:R-:W-:Y:S01]  /*4080*/  @!UP0 UPRMT UR6, UR8, 0x654, UR6 ;  /* 0x0000065408068896 */ /* 0x000fe20008000006 */
[----:B------:R-:W-:Y:S02]  /*4090*/  UMOV UR5, 0x1 ;  /* 0x0000000100057882 */ /* 0x000fe40000000000 */
[----:B------:R-:W-:-:S06]  /*40a0*/  UMOV UR8, 0xffff ;  /* 0x0000ffff00087882 */ /* 0x000fcc0000000000 */
[----:B------:R-:W-:Y:S01]  /*40b0*/  @!P0 SYNCS.ARRIVE.TRANS64.RED.A1T0 RZ, [UR6], RZ ;  /* 0x000000ffffff89a7 */ /* 0x000fe20008100406 */
[----:B------:R-:W-:Y:S01]  /*40c0*/  NOP ;  /* 0x0000000000007918 */ /* 0x000fe20000000000 */
[----:B-1----:R-:W1:Y:S01]  /*40d0*/  LDS R0, [UR4+0x14] ;  /* 0x00001404ff007984 */ /* 0x002e620008000800 */
[----:B------:R-:W-:-:S04]  /*40e0*/  ULOP3.LUT UR6, UR21, 0xffff, URZ, 0xc0, !UPT ;  /* 0x0000ffff15067892 */ /* 0x000fc8000f8ec0ff */
[----:B------:R-:W-:-:S04]  /*40f0*/  USHF.R.U32.HI UR6, URZ, 0x5, UR6 ;  /* 0x00000005ff067899 */ /* 0x000fc80008011606 */
[----:B------:R-:W-:Y:S02]  /*4100*/  USHF.L.U32 UR8, UR8, UR6, URZ ;  /* 0x0000000608087299 */ /* 0x000fe400080006ff */
[----:B------:R-:W-:-:S04]  /*4110*/  USHF.L.U32 UR5, UR5, UR6, URZ ;  /* 0x0000000605057299 */ /* 0x000fc800080006ff */
[----:B-1----:R-:W-:-:S04]  /*4120*/  LOP3.LUT R0, R0, UR8, RZ, 0xc0, !PT ;  /* 0x0000000800007c12 */ /* 0x002fc8000f8ec0ff */
[----:B------:R-:W-:-:S13]  /*4130*/  ISETP.NE.AND P0, PT, R0, UR8, PT ;  /* 0x0000000800007c0c */ /* 0x000fda000bf05270 */
[----:B------:R-:W-:Y:S05]  /*4140*/  @P0 BRA `(.L_x_82) ;  /* 0x0000000000580947 */ /* 0x000fea0003800000 */
[----:B------:R-:W1:Y:S02]  /*4150*/  LDS R0, [UR4+0x18] ;  /* 0x00001804ff007984 */ /* 0x000e640008000800 */
[----:B-1----:R-:W-:-:S04]  /*4160*/  LOP3.LUT R0, R0, UR5, RZ, 0xc0, !PT ;  /* 0x0000000500007c12 */ /* 0x002fc8000f8ec0ff */
[----:B------:R-:W-:-:S13]  /*4170*/  ISETP.NE.AND P0, PT, R0, UR5, PT ;  /* 0x0000000500007c0c */ /* 0x000fda000bf05270 */
[----:B------:R-:W-:Y:S05]  /*4180*/  @P0 BRA `(.L_x_83) ;  /* 0x00000000003c0947 */ /* 0x000fea0003800000 */
[----:B------:R-:W1:Y:S01]  /*4190*/  S2R R2, SR_LANEID ;  /* 0x0000000000027919 */ /* 0x000e620000000000 */
[----:B------:R-:W-:Y:S01]  /*41a0*/  ULOP3.LUT UR8, URZ, UR8, URZ, 0x33, !UPT ;  /* 0x00000008ff087292 */ /* 0x000fe2000f8e33ff */
[----:B------:R-:W-:Y:S01]  /*41b0*/  LOP3.LUT R4, RZ, UR5, RZ, 0x33, !PT ;  /* 0x00000005ff047c12 */ /* 0x000fe2000f8e33ff */
[----:B----4-:R-:W-:Y:S02]  /*41c0*/  VOTEU.ANY UR7, UPT, PT ;  /* 0x0000000000077886 */ /* 0x010fe400038e0100 */
[----:B------:R-:W-:Y:S01]  /*41d0*/  UFLO.U32 UR7, UR7 ;  /* 0x00000007000772bd */ /* 0x000fe200080e0000 */
[----:B------:R-:W2:Y:S01]  /*41e0*/  REDUX UR5, R4 ;  /* 0x00000000040573c4 */ /* 0x000ea20000000000 */
[----:B------:R-:W-:-:S06]  /*41f0*/  IMAD.U32 R0, RZ, RZ, UR8 ;  /* 0x00000008ff007e24 */ /* 0x000fcc000f8e00ff */
[----:B------:R4:W-:Y:S01]  /*4200*/  UTCATOMSWS.AND URZ, UR8 ;  /* 0x0000000800ff79e3 */ /* 0x0009e20008000000 */
[----:B------:R-:W3:Y:S01]  /*4210*/  REDUX UR6, R0 ;  /* 0x00000000000673c4 */ /* 0x000ee20000000000 */
[----:B-1----:R-:W-:Y:S01]  /*4220*/  ISETP.EQ.U32.AND P0, PT, R2, UR7, PT ;  /* 0x0000000702007c0c */ /* 0x002fe2000bf02070 */
[----:B--2---:R-:W-:Y:S01]  /*4230*/  IMAD.U32 R2, RZ, RZ, UR5 ;  /* 0x00000005ff027e24 */ /* 0x004fe2000f8e00ff */
[----:B---3--:R-:W-:-:S11]  /*4240*/  MOV R3, UR6 ;  /* 0x0000000600037c02 */ /* 0x008fd60008000f00 */
[----:B------:R4:W-:Y:S04]  /*4250*/  @P0 ATOMS.AND RZ, [UR4+0x14], R3 ;  /* 0x00001403ffff098c */ /* 0x0009e8000a800004 */
[----:B------:R4:W-:Y:S01]  /*4260*/  @P0 ATOMS.AND RZ, [UR4+0x18], R2 ;  /* 0x00001802ffff098c */ /* 0x0009e2000a800004 */
[----:B------:R-:W-:Y:S05]  /*4270*/  BRA `(.L_x_84) ;  /* 0x0000000000147947 */ /* 0x000fea0003800000 */
.L_x_83:
[----:B------:R-:W-:Y:S02]  /*4280*/  MOV R2, 0x42a0 ;  /* 0x000042a000027802 */ /* 0x000fe40000000f00 */
[----:B---345:R-:W-:Y:S05]  /*4290*/  CALL.REL.NOINC `($__internal_0_$__cuda_sm10x_tcgen05_guardrail_trap_col_being_dealloced_not_returned_by_alloc) ;  /* 0x0000005400187944 */ /* 0x038fea0003c00000 */
[----:B------:R-:W-:Y:S05]  /*42a0*/  BRA `(.L_x_84) ;  /* 0x0000000000087947 */ /* 0x000fea0003800000 */
.L_x_82:
[----:B------:R-:W-:Y:S02]  /*42b0*/  MOV R2, 0x42d0 ;  /* 0x000042d000027802 */ /* 0x000fe40000000f00 */
[----:B---345:R-:W-:Y:S05]  /*42c0*/  CALL.REL.NOINC `($__internal_2_$__cuda_sm10x_tcgen05_guardrail_trap_unallocated_columns_being_dealloced) ;  /* 0x0000005400247944 */ /* 0x038fea0003c00000 */
.L_x_84:
[----:B------:R-:W-:Y:S01]  /*42d0*/  NOP ;  /* 0x0000000000007918 */ /* 0x000fe20000000000 */
[----:B----4-:R-:W-:Y:S05]  /*42e0*/  EXIT ;  /* 0x000000000000794d */ /* 0x010fea0003800000 */
.L_x_55:
[----:B------:R-:W-:-:S09]  /*42f0*/  UISETP.NE.OR UP5, UPT, UR10, 0x3, !UP5 ;  /* 0x000000030a00788c */ /* 0x000fd2000efa5670 */
[----:B------:R-:W-:Y:S05]  /*4300*/  BRA.U UP5, `(.L_x_85) ;  /* 0x0000001105787547 */ /* 0x000fea000b800000 */
[----:B------:R-:W1:Y:S01]  /*4310*/  LDC R0, c[0x0][0xb30] ;  /* 0x0002cc00ff007b82 */ /* 0x000e620000000800 */
[----:B------:R-:W2:Y:S01]  /*4320*/  LDCU.64 UR8, c[0x0][0x888] ;  /* 0x00011100ff0877ac */ /* 0x000ea20008000a00 */
[----:B------:R-:W-:Y:S02]  /*4330*/  HFMA2 R25, -RZ, RZ, 0, 0 ;  /* 0x00000000ff197431 */ /* 0x000fe400000001ff */
[----:B-----5:R-:W-:Y:S01]  /*4340*/  IMAD.MOV.U32 R32, RZ, RZ, 0x1 ;  /* 0x00000001ff207424 */ /* 0x020fe200078e00ff */
[----:B------:R-:W-:Y:S01]  /*4350*/  MOV R23, 0x1000 ;  /* 0x0000100000177802 */ /* 0x000fe20000000f00 */
[----:B------:R-:W3:Y:S01]  /*4360*/  LDCU.64 UR4, c[0x0][0x890] ;  /* 0x00011200ff0477ac */ /* 0x000ee20008000a00 */
[----:B------:R-:W-:Y:S01]  /*4370*/  IMAD.MOV.U32 R27, RZ, RZ, RZ ;  /* 0x000000ffff1b7224 */ /* 0x000fe200078e00ff */
[----:B------:R-:W4:Y:S01]  /*4380*/  LDC R19, c[0x0][0x370] ;  /* 0x0000dc00ff137b82 */ /* 0x000f220000000800 */
[----:B------:R-:W-:Y:S01]  /*4390*/  UMOV UR7, 0x400 ;  /* 0x0000040000077882 */ /* 0x000fe20000000000 */
[----:B------:R-:W-:-:S02]  /*43a0*/  UPLOP3.LUT UP0, UPT, UPT, UPT, UPT, 0x40, 0x4 ;  /* 0x000000000004789c */ /* 0x000fc40003f0e870 */
[----:B------:R-:W-:-:S04]  /*43b0*/  ULEA UR7, UR37, UR7, 0x18 ;  /* 0x0000000725077291 */ /* 0x000fc8000f8ec0ff */
[----:B------:R-:W4:Y:S01]  /*43c0*/  LDC R2, c[0x0][0xb0c] ;  /* 0x0002c300ff027b82 */ /* 0x000f220000000800 */
[----:B------:R-:W-:Y:S02]  /*43d0*/  UIADD3 UR13, UPT, UPT, UR7, 0x58, URZ ;  /* 0x00000058070d7890 */ /* 0x000fe4000fffe0ff */
[----:B--2---:R-:W-:Y:S02]  /*43e0*/  UISETP.NE.U32.AND UP3, UPT, UR8, URZ, UPT ;  /* 0x000000ff0800728c */ /* 0x004fe4000bf65070 */
[----:B------:R-:W-:Y:S02]  /*43f0*/  UIADD3 UR41, UPT, UPT, UR7, 0x40, URZ ;  /* 0x0000004007297890 */ /* 0x000fe4000fffe0ff */
[----:B---3--:R-:W-:Y:S01]  /*4400*/  UISETP.NE.U32.AND UP4, UPT, UR4, URZ, UPT ;  /* 0x000000ff0400728c */ /* 0x008fe2000bf85070 */
[----:B------:R-:W2:Y:S01]  /*4410*/  LDC R18, c[0x0][0xb20] ;  /* 0x0002c800ff127b82 */ /* 0x000ea20000000800 */
[----:B-1----:R-:W-:Y:S01]  /*4420*/  ISETP.NE.AND P1, PT, R0, 0x1, PT ;  /* 0x000000010000780c */ /* 0x002fe20003f25270 */
[----:B------:R-:W-:-:S02]  /*4430*/  UISETP.NE.AND.EX UP3, UPT, UR9, URZ, UPT, UP3 ;  /* 0x000000ff0900728c */ /* 0x000fc4000bf65330 */
[----:B------:R-:W-:Y:S02]  /*4440*/  UIADD3 UR33, UPT, UPT, UR7, 0x48, URZ ;  /* 0x0000004807217890 */ /* 0x000fe4000fffe0ff */
[----:B------:R-:W-:Y:S02]  /*4450*/  UIADD3 UR25, UPT, UPT, UR7, 0x50, URZ ;  /* 0x0000005007197890 */ /* 0x000fe4000fffe0ff */
[----:B------:R-:W1:Y:S01]  /*4460*/  LDC.64 R36, c[0x0][0x348] ;  /* 0x0000d200ff247b82 */ /* 0x000e620000000a00 */
[----:B------:R-:W-:Y:S02]  /*4470*/  UPRMT UR13, UR37, 0x654, UR13 ;  /* 0x00000654250d7896 */ /* 0x000fe4000800000d */
[----:B------:R-:W-:-:S05]  /*4480*/  UISETP.NE.AND.EX UP4, UPT, UR5, URZ, UPT, UP4 ;  /* 0x000000ff0500728c */ /* 0x000fca000bf85340 */
[----:B------:R-:W3:Y:S08]  /*4490*/  LDC.64 R16, c[0x0][0xb10] ;  /* 0x0002c400ff107b82 */ /* 0x000ef00000000a00 */
[----:B------:R-:W1:Y:S08]  /*44a0*/  LDC.64 R6, c[0x0][0xb18] ;  /* 0x0002c600ff067b82 */ /* 0x000e700000000a00 */
[----:B------:R-:W1:Y:S08]  /*44b0*/  LDC.64 R4, c[0x0][0xb28] ;  /* 0x0002ca00ff047b82 */ /* 0x000e700000000a00 */
[----:B--2-4-:R-:W1:Y:S02]  /*44c0*/  LDC R22, c[0x0][0x374] ;  /* 0x0000dd00ff167b82 */ /* 0x014e640000000800 */
.L_x_96:
[----:B------:R-:W-:Y:S02]  /*44d0*/  LEA R0, R27, UR7, 0x3 ;  /* 0x000000071b007c11 */ /* 0x000fe4000f8e18ff */
[----:B------:R-:W-:Y:S02]  /*44e0*/  SHF.L.U32 R3, R25, 0x1f, RZ ;  /* 0x0000001f19037819 */ /* 0x000fe400000006ff */
[----:B------:R-:W-:Y:S02]  /*44f0*/  LEA R28, R27, UR7, 0x4 ;  /* 0x000000071b1c7c11 */ /* 0x000fe4000f8e20ff */
[----:B--2---:R-:W2:Y:S02]  /*4500*/  SYNCS.PHASECHK.TRANS64.TRYWAIT P0, [R0+URZ+0x90], R3 ;  /* 0x00009003000075a7 */ /* 0x004ea400080011ff */
[----:B--2---:R-:W-:Y:S05]  /*4510*/  @!P0 BRA `(.L_x_86) ;  /* 0x0000004c00288947 */ /* 0x004fea0003800000 */
.L_x_179:
[----:B------:R-:W-:Y:S01]  /*4520*/  ISETP.GE.AND P0, PT, R26, 0x1, PT ;  /* 0x000000011a00780c */ /* 0x000fe20003f06270 */
[----:B------:R-:W4:Y:S01]  /*4530*/  LDS.128 R28, [R28+0x120] ;  /* 0x000120001c1c7984 */ /* 0x000f220000000c00 */
[----:B--2---:R-:W-:Y:S01]  /*4540*/  VIADD R0, R0, 0xa0 ;  /* 0x000000a000007836 */ /* 0x004fe20000000000 */
[----:B------:R-:W-:Y:S01]  /*4550*/  @!PT LDS RZ, [RZ] ;  /* 0x00000000fffff984 */ /* 0x000fe20000000800 */
[----:B------:R-:W-:Y:S01]  /*4560*/  @!PT LDS RZ, [RZ] ;  /* 0x00000000fffff984 */ /* 0x000fe20000000800 */
[----:B------:R-:W-:Y:S01]  /*4570*/  @!PT LDS RZ, [RZ] ;  /* 0x00000000fffff984 */ /* 0x000fe20000000800 */
[----:B------:R-:W-:Y:S01]  /*4580*/  @!PT LDS RZ, [RZ] ;  /* 0x00000000fffff984 */ /* 0x000fe20000000800 */
[----:B------:R2:W-:Y:S06]  /*4590*/  MEMBAR.ALL.CTA ;  /* 0x0000000000007992 */ /* 0x0005ec0000008000 */
[----:B--2---:R-:W2:Y:S01]  /*45a0*/  FENCE.VIEW.ASYNC.S ;  /* 0x00000000000073c6 */ /* 0x004ea20000000000 */
[----:B------:R-:W-:Y:S04]  /*45b0*/  PRMT R0, RZ, 0x654, R0 ;  /* 0x00000654ff007816 */ /* 0x000fe80000000000 */
[----:B--2---:R2:W-:Y:S01]  /*45c0*/  SYNCS.ARRIVE.TRANS64.RED.A1T0 RZ, [R0+URZ], RZ ;  /* 0x000000ff00ff79a7 */ /* 0x0045e200081004ff */
[----:B----4-:R-:W-:Y:S11]  /*45d0*/  LOP3.LUT P3, RZ, R30, 0x1, RZ, 0xc0, !PT ;  /* 0x000000011eff7812 */ /* 0x010ff6000786c0ff */
[----:B------:R-:W-:Y:S02]  /*45e0*/  @!UPT UIADD3 URZ, UPT, UPT, URZ, URZ, URZ ;  /* 0x000000fffffff290 */ /* 0x000fe4000fffe0ff */
[----:B------:R-:W-:Y:S02]  /*45f0*/  @P3 MOV R13, R28 ;  /* 0x0000001c000d3202 */ /* 0x000fe40000000f00 */
[----:B------:R-:W-:Y:S01]  /*4600*/  @P3 LOP3.LUT R8, R29, 0xffff, RZ, 0xc0, !PT ;  /* 0x0000ffff1d083812 */ /* 0x000fe200078ec0ff */
[----:B--2---:R-:W-:Y:S06]  /*4610*/  @!P0 BRA `(.L_x_87) ;  /* 0x0000000000a48947 */ /* 0x004fec0003800000 */
[----:B-1----:R-:W-:Y:S01]  /*4620*/  IMAD.HI.U32 R33, R22, R7, RZ ;  /* 0x0000000716217227 */ /* 0x002fe200078e00ff */
[----:B------:R-:W-:Y:S02]  /*4630*/  ISETP.NE.AND P0, PT, R6, 0x1, PT ;  /* 0x000000010600780c */ /* 0x000fe40003f05270 */
[----:B------:R-:W-:Y:S01]  /*4640*/  ISETP.NE.AND P2, PT, R26, 0x1, PT ;  /* 0x000000011a00780c */ /* 0x000fe20003f45270 */
[----:B---3--:R-:W-:Y:S01]  /*4650*/  IMAD.HI.U32 R34, R19, R16, RZ ;  /* 0x0000001013227227 */ /* 0x008fe200078e00ff */
[----:B------:R-:W-:Y:S02]  /*4660*/  SHF.R.U32.HI R33, RZ, R18, R33 ;  /* 0x00000012ff217219 */ /* 0x000fe40000011621 */
[----:B------:R-:W-:Y:S01]  /*4670*/  ISETP.NE.AND P4, PT, R2, 0x1, PT ;  /* 0x000000010200780c */ /* 0x000fe20003f85270 */
[----:B------:R-:W-:Y:S01]  /*4680*/  IMAD.HI.U32 R38, R13, R16, RZ ;  /* 0x000000100d267227 */ /* 0x000fe200078e00ff */
[----:B------:R-:W-:Y:S02]  /*4690*/  SHF.R.U32.HI R34, RZ, R17, R34 ;  /* 0x00000011ff227219 */ /* 0x000fe40000011622 */
[----:B------:R-:W-:Y:S01]  /*46a0*/  SEL R3, R22, R33, !P0 ;  /* 0x0000002116037207 */ /* 0x000fe20004000000 */
[C---:B------:R-:W-:Y:S01]  /*46b0*/  IMAD.HI.U32 R33, R8.reuse, R7, RZ ;  /* 0x0000000708217227 */ /* 0x040fe200078e00ff */
[----:B------:R-:W-:Y:S02]  /*46c0*/  SEL R11, R19, R34, !P4 ;  /* 0x00000022130b7207 */ /* 0x000fe40006000000 */
[----:B------:R-:W-:Y:S01]  /*46d0*/  SHF.R.U32.HI R38, RZ, R17, R38 ;  /* 0x00000011ff267219 */ /* 0x000fe20000011626 */
[----:B------:R-:W-:Y:S01]  /*46e0*/  IMAD.HI.U32 R40, R3, R4, RZ ;  /* 0x0000000403287227 */ /* 0x000fe200078e00ff */
[----:B------:R-:W-:Y:S03]  /*46f0*/  SHF.R.U32.HI R33, RZ, R18, R33 ;  /* 0x00000012ff217219 */ /* 0x000fe60000011621 */
[----:B------:R-:W-:Y:S01]  /*4700*/  IMAD.HI.U32 R34, R11, R4, RZ ;  /* 0x000000040b227227 */ /* 0x000fe200078e00ff */
[----:B------:R-:W-:Y:S02]  /*4710*/  @P2 SHF.R.U32.HI R3, RZ, R5, R40 ;  /* 0x00000005ff032219 */ /* 0x000fe40000011628 */
[----:B------:R-:W-:Y:S02]  /*4720*/  SEL R9, R8, R33, !P0 ;  /* 0x0000002108097207 */ /* 0x000fe40004000000 */
[----:B------:R-:W-:Y:S01]  /*4730*/  @P2 SHF.R.U32.HI R11, RZ, R5, R34 ;  /* 0x00000005ff0b2219 */ /* 0x000fe20000011622 */
[C---:B------:R-:W-:Y:S01]  /*4740*/  IMAD R10, R26.reuse, R3, RZ ;  /* 0x000000031a0a7224 */ /* 0x040fe200078e02ff */
[----:B------:R-:W-:Y:S01]  /*4750*/  SEL R3, R13, R38, !P4 ;  /* 0x000000260d037207 */ /* 0x000fe20006000000 */
[C---:B------:R-:W-:Y:S03]  /*4760*/  IMAD.HI.U32 R14, R9.reuse, R4, RZ ;  /* 0x00000004090e7227 */ /* 0x040fe600078e00ff */
[----:B------:R-:W-:Y:S01]  /*4770*/  ISETP.GE.AND P0, PT, R9, R10, PT ;  /* 0x0000000a0900720c */ /* 0x000fe20003f06270 */
[C---:B------:R-:W-:Y:S01]  /*4780*/  IMAD R12, R26.reuse, R11, RZ ;  /* 0x0000000b1a0c7224 */ /* 0x040fe200078e02ff */
[-C--:B------:R-:W-:Y:S04]  /*4790*/  SHF.R.U32.HI R14, RZ, R5.reuse, R14 ;  /* 0x00000005ff0e7219 */ /* 0x080fe8000001160e */
[----:B------:R-:W-:Y:S02]  /*47a0*/  ISETP.GE.OR P0, PT, R3, R12, P0 ;  /* 0x0000000c0300720c */ /* 0x000fe40000706670 */
[----:B------:R-:W-:Y:S05]  /*47b0*/  SEL R15, R9, R14, !P2 ;  /* 0x0000000e090f7207 */ /* 0x000fea0005000000 */
[----:B------:R-:W-:Y:S04]  /*47c0*/  IMAD.MOV R14, RZ, RZ, -R15 ;  /* 0x000000ffff0e7224 */ /* 0x000fe800078e0a0f */
[----:B------:R-:W-:Y:S02]  /*47d0*/  IMAD R14, R26, R14, R9 ;  /* 0x0000000e1a0e7224 */ /* 0x000fe400078e0209 */
[C---:B------:R-:W-:Y:S05]  /*47e0*/  @!P0 IMAD.HI.U32 R10, R3.reuse, R4, RZ ;  /* 0x00000004030a8227 */ /* 0x040fea00078e00ff */
[----:B------:R-:W-:Y:S04]  /*47f0*/  @!P0 SHF.R.U32.HI R10, RZ, R5, R10 ;  /* 0x00000005ff0a8219 */ /* 0x000fe8000001160a */
[----:B------:R-:W-:Y:S01]  /*4800*/  @!P0 SEL R0, R3, R10, !P2 ;  /* 0x0000000a03008207 */ /* 0x000fe20005000000 */
[----:B------:R-:W-:Y:S03]  /*4810*/  IMAD.MOV R10, RZ, RZ, -R3 ;  /* 0x000000ffff0a7224 */ /* 0x000fe600078e0a03 */
[----:B------:R-:W-:Y:S01]  /*4820*/  @!P0 IADD3 R15, PT, PT, R15, -R0, RZ ;  /* 0x800000000f0f8210 */ /* 0x000fe20007ffe0ff */
[----:B------:R-:W-:Y:S01]  /*4830*/  @!P0 IMAD R0, R11, R14, R0 ;  /* 0x0000000e0b008224 */ /* 0x000fe200078e0200 */
[----:B------:R-:W-:Y:S01]  /*4840*/  IADD3 R11, PT, PT, -R9, RZ, RZ ;  /* 0x000000ff090b7210 */ /* 0x000fe20007ffe1ff */
[----:B------:R-:W-:Y:S02]  /*4850*/  IMAD R13, R2, R10, R13 ;  /* 0x0000000a020d7224 */ /* 0x000fe400078e020d */
[----:B------:R-:W-:Y:S02]  /*4860*/  @!P0 IMAD R9, R15, R26, R3 ;  /* 0x0000001a0f098224 */ /* 0x000fe400078e0203 */
[----:B------:R-:W-:Y:S02]  /*4870*/  @!P0 IMAD.MOV.U32 R3, RZ, RZ, R0 ;  /* 0x000000ffff038224 */ /* 0x000fe400078e0000 */
[----:B------:R-:W-:Y:S02]  /*4880*/  IMAD R8, R6, R11, R8 ;  /* 0x0000000b06087224 */ /* 0x000fe400078e0208 */
[----:B------:R-:W-:Y:S02]  /*4890*/  IMAD R13, R3, R2, R13 ;  /* 0x00000002030d7224 */ /* 0x000fe400078e020d */
[----:B------:R-:W-:Y:S02]  /*48a0*/  IMAD R8, R9, R6, R8 ;  /* 0x0000000609087224 */ /* 0x000fe400078e0208 */
.L_x_87:
[----:B------:R-:W-:Y:S05]  /*48b0*/  BRA.U UP0, `(.L_x_88) ;  /* 0x0000000100107547 */ /* 0x000fea000b800000 */
[----:B------:R-:W-:Y:S04]  /*48c0*/  MOV R0, UR6 ;  /* 0x0000000600007c02 */ /* 0x000fe80008000f00 */
[----:B------:R-:W-:Y:S04]  /*48d0*/  SHF.L.U32 R3, R0, 0x1f, RZ ;  /* 0x0000001f00037819 */ /* 0x000fe800000006ff */
[----:B------:R-:W2:Y:S02]  /*48e0*/  SYNCS.PHASECHK.TRANS64.TRYWAIT P0, [UR7+0x88], R3 ;  /* 0x00008803ff0075a7 */ /* 0x000ea40008001107 */
[----:B--2---:R-:W-:Y:S05]  /*48f0*/  @!P0 BRA `(.L_x_89) ;  /* 0x0000004800448947 */ /* 0x004fea0003800000 */
.L_x_88:
[----:B------:R-:W-:Y:S02]  /*4900*/  R2UR UR42, R20 ;  /* 0x00000000142a72ca */ /* 0x000fe400000e0000 */
[----:B------:R-:W-:Y:S02]  /*4910*/  R2UR UR43, R21 ;  /* 0x00000000152b72ca */ /* 0x000fe400000e0000 */
[----:B------:R-:W-:Y:S02]  /*4920*/  ISETP.NE.U32.AND P2, PT, RZ, UR4, PT ;  /* 0x00000004ff007c0c */ /* 0x000fe4000bf45070 */
[----:B------:R-:W-:Y:S02]  /*4930*/  SHF.L.U32 R12, R32, 0x1f, RZ ;  /* 0x0000001f200c7819 */ /* 0x000fe400000006ff */
[----:B------:R-:W-:Y:S05]  /*4940*/  ISETP.NE.AND.EX P2, PT, RZ, UR5, PT, P2 ;  /* 0x00000005ff007c0c */ /* 0x000fea000bf45320 */
[----:B------:R-:W-:Y:S02]  /*4950*/  USHF.L.U32 UR42, UR42, 0x7, URZ ;  /* 0x000000072a2a7899 */ /* 0x000fe400080006ff */
[----:B------:R-:W-:Y:S01]  /*4960*/  USHF.L.U32 UR43, UR43, 0x6, URZ ;  /* 0x000000062b2b7899 */ /* 0x000fe200080006ff */
[----:B------:R-:W-:Y:S11]  /*4970*/  BRA.U !UP4, `(.L_x_90) ;  /* 0x000000010c347547 */ /* 0x000ff6000b800000 */
[----:B------:R-:W-:Y:S01]  /*4980*/  UPLOP3.LUT UP1, UPT, UPT, UPT, UP3, 0x80, 0x8 ;  /* 0x000000000008789c */ /* 0x000fe20003f2f030 */
[----:B--2---:R-:W-:Y:S02]  /*4990*/  HFMA2 R0, -RZ, RZ, 0, 5.9604644775390625e-08 ;  /* 0x00000001ff007431 */ /* 0x004fe400000001ff */
[----:B------:R-:W-:Y:S03]  /*49a0*/  IMAD.MOV.U32 R59, RZ, RZ, 0x1 ;  /* 0x00000001ff3b7424 */ /* 0x000fe600078e00ff */
[----:B------:R-:W-:Y:S05]  /*49b0*/  PLOP3.LUT P0, PT, PT, PT, UP1, 0x80, 0x8 ;  /* 0x000000000008781c */ /* 0x000fea0003f0f018 */
[----:B------:R-:W2:Y:S01]  /*49c0*/  @UP1 LDCU.64 UR10, c[0x0][0x888] ;  /* 0x00011100ff0a17ac */ /* 0x000ea20008000a00 */
[----:B------:R-:W-:Y:S07]  /*49d0*/  @UP1 UIMAD UR8, UR36, UR4, URZ ;  /* 0x00000004240812a4 */ /* 0x000fee000f8e02ff */
[----:B------:R-:W-:Y:S01]  /*49e0*/  @!P0 PRMT R59, R0, 0x7610, R59 ;  /* 0x00007610003b8816 */ /* 0x000fe2000000003b */
[----:B--2---:R-:W-:Y:S03]  /*49f0*/  @UP1 UIMAD.WIDE UR10, UR8, 0x4, UR10 ;  /* 0x00000004080a18a5 */ /* 0x004fe6000f8e020a */
[----:B------:R-:W2:Y:S03]  /*4a00*/  @!UP1 LDCU UR8, c[0x0][0x880] ;  /* 0x00011000ff0897ac */ /* 0x000ea60008000800 */
[----:B------:R-:W-:Y:S01]  /*4a10*/  IMAD.U32 R10, RZ, RZ, UR10 ;  /* 0x0000000aff0a7e24 */ /* 0x000fe2000f8e00ff */
[----:B------:R-:W-:Y:S05]  /*4a20*/  MOV R11, UR11 ;  /* 0x0000000b000b7c02 */ /* 0x000fea0008000f00 */
[----:B------:R4:W5:Y:S02]  /*4a30*/  @P0 LDG.E R35, desc[UR46][R10.64] ;  /* 0x0000002e0a230981 */ /* 0x000964000c1e1900 */
[----:B--2-4-:R-:W-:Y:S07]  /*4a40*/  @!P0 IMAD.U32 R35, RZ, RZ, UR8 ;  /* 0x00000008ff238e24 */ /* 0x014fee000f8e00ff */
.L_x_90:
[----:B-----5:R-:W-:Y:S01]  /*4a50*/  @!P2 FSETP.EQ.AND P0, PT, R35, RZ, PT ;  /* 0x000000ff2300a20b */ /* 0x020fe20003f02000 */
[----:B------:R-:W-:Y:S01]  /*4a60*/  @!UPT UIADD3 URZ, UPT, UPT, URZ, URZ, URZ ;  /* 0x000000fffffff290 */ /* 0x000fe2000fffe0ff */
[----:B------:R-:W-:Y:S11]  /*4a70*/  @!P2 BRA `(.L_x_91) ;  /* 0x000000000014a947 */ /* 0x000ff60003800000 */
[----:B------:R-:W-:Y:S02]  /*4a80*/  LOP3.LUT P2, RZ, R59, 0xff, RZ, 0xc0, !PT ;  /* 0x000000ff3bff7812 */ /* 0x000fe4000784c0ff */
[----:B------:R-:W-:Y:S04]  /*4a90*/  PLOP3.LUT P0, PT, PT, PT, UP1, 0x80, 0x8 ;  /* 0x000000000008781c */ /* 0x000fe80003f0f018 */
[----:B------:R-:W-:Y:S07]  /*4aa0*/  PLOP3.LUT P0, PT, P0, PT, PT, 0x8, 0x80 ;  /* 0x000000000080781c */ /* 0x000fee000070e170 */
[----:B------:R-:W-:Y:S11]  /*4ab0*/  @P2 FSETP.EQ.AND P0, PT, R35, RZ, PT ;  /* 0x000000ff2300220b */ /* 0x000ff60003f02000 */
[----:B------:R-:W-:Y:S02]  /*4ac0*/  @!UPT UIADD3 URZ, UPT, UPT, URZ, URZ, URZ ;  /* 0x000000fffffff290 */ /* 0x000fe4000fffe0ff */
.L_x_91:
[----:B------:R-:W4:Y:S01]  /*4ad0*/  SYNCS.PHASECHK.TRANS64.TRYWAIT P2, [UR7+0x60], R12 ;  /* 0x0000600cff0075a7 */ /* 0x000f220008041107 */
[----:B------:R-:W-:Y:S04]  /*4ae0*/  ELECT P4, URZ, PT ;  /* 0x0000000000ff782f */ /* 0x000fe80003880000 */
[----:B------:R-:W-:Y:S11]  /*4af0*/  PLOP3.LUT P4, PT, P0, P4, PT, 0xf2, 0x2f ;  /* 0x00000000002f781c */ /* 0x000ff60000789e72 */
[----:B------:R-:W-:Y:S02]  /*4b00*/  @!UPT UIADD3 URZ, UPT, UPT, URZ, URZ, URZ ;  /* 0x000000fffffff290 */ /* 0x000fe4000fffe0ff */
[----:B-1----:R-:W-:Y:S05]  /*4b10*/  @!P4 IADD3 R9, P0, PT, R36, 0x580, RZ ;  /* 0x000005802409c810 */ /* 0x002fea0007f1e0ff */
[----:B--2---:R-:W-:Y:S01]  /*4b20*/  @!P4 IMAD.X R0, RZ, RZ, R37, P0 ;  /* 0x000000ffff00c224 */ /* 0x004fe200000e0625 */
[----:B----4-:R-:W-:Y:S07]  /*4b30*/  @!P2 BRA `(.L_x_92) ;  /* 0x0000004400cca947 */ /* 0x010fee0003800000 */
.L_x_182:
[----:B------:R-:W-:Y:S01]  /*4b40*/  @!P4 R2UR UR9, R9 ;  /* 0x000000000909c2ca */ /* 0x000fe200000e0000 */
[----:B------:R-:W-:Y:S01]  /*4b50*/  VOTEU.ALL UP0, P4 ;  /* 0x0000000000ff7886 */ /* 0x000fe20002000000 */
[----:B------:R-:W-:Y:S01]  /*4b60*/  @!P4 R2UR UR8, R0 ;  /* 0x000000000008c2ca */ /* 0x000fe200000e0000 */
[----:B------:R-:W-:Y:S01]  /*4b70*/  VOTEU.ALL UP2, P4 ;  /* 0x0000000000ff7886 */ /* 0x000fe20002040000 */
[----:B------:R-:W-:Y:S01]  /*4b80*/  UMOV UR16, 0x0 ;  /* 0x0000000000107882 */ /* 0x000fe20000000000 */
[----:B------:R-:W-:Y:S01]  /*4b90*/  UMOV UR17, 0x10000000 ;  /* 0x1000000000117882 */ /* 0x000fe20000000000 */
[----:B------:R-:W-:Y:S01]  /*4ba0*/  @!UP0 UIADD3 UR40, UPT, UPT, UR7, 0x200, URZ ;  /* 0x0000020007288890 */ /* 0x000fe2000fffe0ff */
[----:B------:R-:W-:Y:S01]  /*4bb0*/  @!P4 IMAD.MOV.U32 R0, RZ, RZ, 0x1000 ;  /* 0x00001000ff00c424 */ /* 0x000fe200078e00ff */
[----:B------:R-:W-:Y:S01]  /*4bc0*/  UMOV UR44, UR36 ;  /* 0x00000024002c7c82 */ /* 0x000fe20008000000 */
[----:B------:R-:W-:Y:S01]  /*4bd0*/  @!UP0 UIADD3 UR10, UPT, UPT, UR42, 0x40, URZ ;  /* 0x000000402a0a8890 */ /* 0x000fe2000fffe0ff */
[----:B------:R-:W-:Y:S01]  /*4be0*/  @!P4 IADD3 R9, P0, PT, R36, 0x580, RZ ;  /* 0x000005802409c810 */ /* 0x000fe20007f1e0ff */
[----:B------:R-:W-:Y:S01]  /*4bf0*/  UMOV UR11, UR43 ;  /* 0x0000002b000b7c82 */ /* 0x000fe20008000000 */
[----:B------:R-:W-:Y:S01]  /*4c00*/  UMOV UR12, UR36 ;  /* 0x00000024000c7c82 */ /* 0x000fe20008000000 */
[----:B------:R-:W-:Y:S01]  /*4c10*/  IMAD.U32 R10, RZ, RZ, UR9 ;  /* 0x00000009ff0a7e24 */ /* 0x000fe2000f8e00ff */
[----:B------:R-:W-:Y:S01]  /*4c20*/  UMOV UR9, UR41 ;  /* 0x0000002900097c82 */ /* 0x000fe20008000000 */
[----:B------:R-:W-:Y:S01]  /*4c30*/  IMAD.U32 R11, RZ, RZ, UR8 ;  /* 0x00000008ff0b7e24 */ /* 0x000fe2000f8e00ff */
[----:B------:R-:W-:Y:S02]  /*4c40*/  @!UP0 UIADD3 UR8, UPT, UPT, UR7, 0xa00, URZ ;  /* 0x00000a0007088890 */ /* 0x000fe4000fffe0ff */
[----:B------:R-:W-:Y:S01]  /*4c50*/  @!P4 R2UR UR18, R10 ;  /* 0x000000000a12c2ca */ /* 0x000fe200000e0000 */
[----:B------:R-:W-:Y:S01]  /*4c60*/  VOTEU.ALL UP0, P4 ;  /* 0x0000000000ff7886 */ /* 0x000fe20002000000 */
[----:B------:R-:W-:Y:S01]  /*4c70*/  @!P4 R2UR UR19, R11 ;  /* 0x000000000b13c2ca */ /* 0x000fe200000e0000 */
[----:B------:R-:W-:Y:S11]  /*4c80*/  UPRMT UR14, UR37, 0x654, UR41 ;  /* 0x00000654250e7896 */ /* 0x000ff60008000029 */
[----:B------:R-:W-:Y:S01]  /*4c90*/  @!UPT UIADD3 URZ, UPT, UPT, URZ, URZ, URZ ;  /* 0x000000fffffff290 */ /* 0x000fe2000fffe0ff */
[----:B------:R2:W-:Y:S01]  /*4ca0*/  @!UP2 UTMALDG.3D [UR40], [UR18], desc[UR16] ;  /* 0x000010281200a5b4 */ /* 0x0005e20008011000 */
[----:B------:R2:W-:Y:S01]  /*4cb0*/  @!UP0 UTMALDG.3D [UR8], [UR18], desc[UR16] ;  /* 0x00001008120085b4 */ /* 0x0005e20008011000 */
[----:B------:R4:W-:Y:S01]  /*4cc0*/  @!P4 SYNCS.ARRIVE.TRANS64.RED.A0TR RZ, [UR7+0x40], R0 ;  /* 0x00004000ffffc9a7 */ /* 0x0009e20008300407 */
[----:B------:R-:W-:Y:S01]  /*4cd0*/  SYNCS.ARRIVE.TRANS64.RED.A1T0 RZ, [UR14], RZ ;  /* 0x000000ffffff79a7 */ /* 0x000fe2000810040e */
[----:B----4-:R-:W-:Y:S01]  /*4ce0*/  @!P4 IMAD.X R0, RZ, RZ, R37, P0 ;  /* 0x000000ffff00c224 */ /* 0x010fe200000e0625 */
[----:B------:R-:W4:Y:S02]  /*4cf0*/  SYNCS.PHASECHK.TRANS64.TRYWAIT P2, [UR7+0x68], R12 ;  /* 0x0000680cff0075a7 */ /* 0x000f240008041107 */
[----:B--2-4-:R-:W-:Y:S05]  /*4d00*/  @!P2 BRA `(.L_x_93) ;  /* 0x000000440070a947 */ /* 0x014fea0003800000 */
.L_x_184:
        /* <DEDUP_REMOVED lines=8> */
[----:B------:R-:W-:Y:S01]  /*4d90*/  @!UP0 UIADD3 UR32, UPT, UPT, UR7, 0x1200, URZ ;  /* 0x0000120007208890 */ /* 0x000fe2000fffe0ff */
[----:B------:R-:W-:Y:S01]  /*4da0*/  @!P4 IADD3 R21, P0, PT, R36, 0x580, RZ ;  /* 0x000005802415c810 */ /* 0x000fe20007f1e0ff */
[----:B------:R-:W-:Y:S01]  /*4db0*/  UMOV UR35, UR43 ;  /* 0x0000002b00237c82 */ /* 0x000fe20008000000 */
[----:B------:R-:W-:Y:S02]  /*4dc0*/  @!UP0 UIADD3 UR10, UPT, UPT, UR42, 0x50, URZ ;  /* 0x000000502a0a8890 */ /* 0x000fe4000fffe0ff */
[----:B------:R-:W-:Y:S01]  /*4dd0*/  IMAD.U32 R10, RZ, RZ, UR9 ;  /* 0x00000009ff0a7e24 */ /* 0x000fe2000f8e00ff */
[----:B------:R-:W-:Y:S01]  /*4de0*/  UMOV UR9, UR33 ;  /* 0x0000002100097c82 */ /* 0x000fe20008000000 */
[----:B------:R-:W-:Y:S01]  /*4df0*/  IMAD.U32 R11, RZ, RZ, UR8 ;  /* 0x00000008ff0b7e24 */ /* 0x000fe2000f8e00ff */
[----:B------:R-:W-:Y:S01]  /*4e00*/  @!UP0 UIADD3 UR8, UPT, UPT, UR7, 0x1a00, URZ ;  /* 0x00001a0007088890 */ /* 0x000fe2000fffe0ff */
[----:B------:R-:W-:Y:S01]  /*4e10*/  @!P4 IMAD.X R20, RZ, RZ, R37, P0 ;  /* 0x000000ffff14c224 */ /* 0x000fe200000e0625 */
[----:B------:R-:W-:Y:S01]  /*4e20*/  @!P4 R2UR UR18, R10 ;  /* 0x000000000a12c2ca */ /* 0x000fe200000e0000 */
[----:B------:R-:W-:Y:S01]  /*4e30*/  VOTEU.ALL UP0, P4 ;  /* 0x0000000000ff7886 */ /* 0x000fe20002000000 */
[----:B------:R-:W-:Y:S01]  /*4e40*/  @!P4 R2UR UR19, R11 ;  /* 0x000000000b13c2ca */ /* 0x000fe200000e0000 */
[----:B------:R-:W-:Y:S01]  /*4e50*/  UMOV UR11, UR43 ;  /* 0x0000002b000b7c82 */ /* 0x000fe20008000000 */
[----:B------:R-:W-:Y:S01]  /*4e60*/  UMOV UR12, UR36 ;  /* 0x00000024000c7c82 */ /* 0x000fe20008000000 */
[----:B------:R-:W-:Y:S10]  /*4e70*/  UPRMT UR14, UR37, 0x654, UR33 ;  /* 0x00000654250e7896 */ /* 0x000ff40008000021 */
[----:B------:R2:W-:Y:S01]  /*4e80*/  @!UP2 UTMALDG.3D [UR32], [UR18], desc[UR16] ;  /* 0x000010201200a5b4 */ /* 0x0005e20008011000 */
[----:B------:R2:W-:Y:S01]  /*4e90*/  @!UP0 UTMALDG.3D [UR8], [UR18], desc[UR16] ;  /* 0x00001008120085b4 */ /* 0x0005e20008011000 */
[----:B------:R2:W-:Y:S01]  /*4ea0*/  @!P4 SYNCS.ARRIVE.TRANS64.RED.A0TR RZ, [UR7+0x48], R0 ;  /* 0x00004800ffffc9a7 */ /* 0x0005e20008300407 */
[----:B------:R-:W-:Y:S01]  /*4eb0*/  SYNCS.ARRIVE.TRANS64.RED.A1T0 RZ, [UR14], RZ ;  /* 0x000000ffffff79a7 */ /* 0x000fe2000810040e */
[----:B------:R-:W4:Y:S02]  /*4ec0*/  SYNCS.PHASECHK.TRANS64.TRYWAIT P2, [UR7+0x70], R12 ;  /* 0x0000700cff0075a7 */ /* 0x000f240008041107 */
[----:B--2-4-:R-:W-:Y:S05]  /*4ed0*/  @!P2 BRA `(.L_x_94) ;  /* 0x000000440014a947 */ /* 0x014fea0003800000 */
.L_x_186:
[----:B------:R-:W2:Y:S01]  /*4ee0*/  LDC.64 R14, c[0x0][0xb10] ;  /* 0x0002c400ff0e7b82 */ /* 0x000ea20000000a00 */
[----:B------:R-:W-:Y:S01]  /*4ef0*/  @!P4 R2UR UR9, R21 ;  /* 0x000000001509c2ca */ /* 0x000fe200000e0000 */
[----:B------:R-:W-:Y:S01]  /*4f00*/  VOTEU.ALL UP0, P4 ;  /* 0x0000000000ff7886 */ /* 0x000fe20002000000 */
[----:B------:R-:W-:Y:S01]  /*4f10*/  @!P4 R2UR UR8, R20 ;  /* 0x000000001408c2ca */ /* 0x000fe200000e0000 */
[----:B------:R-:W-:Y:S01]  /*4f20*/  VOTEU.ALL UP2, P4 ;  /* 0x0000000000ff7886 */ /* 0x000fe20002040000 */
[----:B------:R-:W-:Y:S03]  /*4f30*/  UMOV UR16, 0x0 ;  /* 0x0000000000107882 */ /* 0x000fe60000000000 */
[----:B------:R-:W4:Y:S01]  /*4f40*/  LDC.64 R10, c[0x0][0xb18] ;  /* 0x0002c600ff0a7b82 */ /* 0x000f220000000a00 */
[----:B------:R-:W-:Y:S01]  /*4f50*/  @!UP0 UIADD3 UR26, UPT, UPT, UR42, 0x20, URZ ;  /* 0x000000202a1a8890 */ /* 0x000fe2000fffe0ff */
[----:B------:R-:W-:Y:S01]  /*4f60*/  @P3 SHF.R.U32.HI R24, RZ, 0x10, R29 ;  /* 0x00000010ff183819 */ /* 0x000fe2000001161d */
[----:B------:R-:W-:Y:S01]  /*4f70*/  @!UP0 UIADD3 UR24, UPT, UPT, UR7, 0x2200, URZ ;  /* 0x0000220007188890 */ /* 0x000fe2000fffe0ff */
[----:B------:R-:W-:Y:S01]  /*4f80*/  VIADD R27, R27, 0x1 ;  /* 0x000000011b1b7836 */ /* 0x000fe20000000000 */
[----:B------:R-:W-:Y:S03]  /*4f90*/  UMOV UR17, 0x10000000 ;  /* 0x1000000000117882 */ /* 0x000fe60000000000 */
[----:B------:R-:W5:Y:S01]  /*4fa0*/  @!P1 LDC R0, c[0x0][0xb20] ;  /* 0x0002c800ff009b82 */ /* 0x000f620000000800 */
[----:B------:R-:W-:Y:S01]  /*4fb0*/  UMOV UR27, UR43 ;  /* 0x0000002b001b7c82 */ /* 0x000fe20008000000 */
[----:B------:R-:W-:Y:S01]  /*4fc0*/  IMAD.U32 R20, RZ, RZ, UR9 ;  /* 0x00000009ff147e24 */ /* 0x000fe2000f8e00ff */
[----:B------:R-:W-:Y:S05]  /*4fd0*/  UMOV UR28, UR36 ;  /* 0x00000024001c7c82 */ /* 0x000fea0008000000 */
[----:B-1----:R-:W1:Y:S01]  /*4fe0*/  @!P1 LDC R3, c[0x0][0xb0c] ;  /* 0x0002c300ff039b82 */ /* 0x002e620000000800 */
[----:B------:R-:W-:Y:S01]  /*4ff0*/  IMAD.U32 R21, RZ, RZ, UR8 ;  /* 0x00000008ff157e24 */ /* 0x000fe2000f8e00ff */
[----:B------:R-:W-:Y:S01]  /*5000*/  @!UP0 UIADD3 UR10, UPT, UPT, UR42, 0x60, URZ ;  /* 0x000000602a0a8890 */ /* 0x000fe2000fffe0ff */
[----:B------:R-:W-:Y:S01]  /*5010*/  @!P4 R2UR UR18, R20 ;  /* 0x000000001412c2ca */ /* 0x000fe200000e0000 */
[----:B------:R-:W-:Y:S01]  /*5020*/  @!UP0 UIADD3 UR8, UPT, UPT, UR7, 0x2a00, URZ ;  /* 0x00002a0007088890 */ /* 0x000fe2000fffe0ff */
[----:B------:R-:W-:Y:S01]  /*5030*/  @!P4 IMAD.MOV.U32 R20, RZ, RZ, 0x1000 ;  /* 0x00001000ff14c424 */ /* 0x000fe200078e00ff */
[----:B------:R-:W-:Y:S01]  /*5040*/  @!P4 R2UR UR19, R21 ;  /* 0x000000001513c2ca */ /* 0x000fe200000e0000 */
[----:B------:R-:W-:Y:S01]  /*5050*/  VOTEU.ALL UP0, P4 ;  /* 0x0000000000ff7886 */ /* 0x000fe20002000000 */
[----:B------:R-:W-:Y:S01]  /*5060*/  UMOV UR9, UR25 ;  /* 0x0000001900097c82 */ /* 0x000fe20008000000 */
[----:B------:R-:W-:Y:S01]  /*5070*/  UMOV UR11, UR43 ;  /* 0x0000002b000b7c82 */ /* 0x000fe20008000000 */
[----:B------:R-:W-:Y:S01]  /*5080*/  UMOV UR12, UR36 ;  /* 0x00000024000c7c82 */ /* 0x000fe20008000000 */
[----:B------:R-:W-:Y:S08]  /*5090*/  UPRMT UR14, UR37, 0x654, UR25 ;  /* 0x00000654250e7896 */ /* 0x000ff00008000019 */
[----:B------:R1:W-:Y:S02]  /*50a0*/  @!UP2 UTMALDG.3D [UR24], [UR18], desc[UR16] ;  /* 0x000010181200a5b4 */ /* 0x0003e40008011000 */
[----:B-1----:R-:W-:Y:S01]  /*50b0*/  @!P1 ISETP.NE.AND P2, PT, R3, 0x1, PT ;  /* 0x000000010300980c */ /* 0x002fe20003f45270 */
[C---:B--2---:R-:W-:Y:S01]  /*50c0*/  @!P1 IMAD.HI.U32 R14, R13.reuse, R14, RZ ;  /* 0x0000000e0d0e9227 */ /* 0x044fe200078e00ff */
[----:B----4-:R-:W-:Y:S01]  /*50d0*/  @!P1 ISETP.NE.AND P0, PT, R10, 0x1, PT ;  /* 0x000000010a00980c */ /* 0x010fe20003f05270 */
[----:B------:R1:W-:Y:S01]  /*50e0*/  @!UP0 UTMALDG.3D [UR8], [UR18], desc[UR16] ;  /* 0x00001008120085b4 */ /* 0x0003e20008011000 */
[----:B------:R1:W-:Y:S01]  /*50f0*/  @!P4 SYNCS.ARRIVE.TRANS64.RED.A0TR RZ, [UR7+0x50], R20 ;  /* 0x00005014ffffc9a7 */ /* 0x0003e20008300407 */
[C---:B------:R-:W-:Y:S01]  /*5100*/  @!P1 IMAD.HI.U32 R11, R8.reuse, R11, RZ ;  /* 0x0000000b080b9227 */ /* 0x040fe200078e00ff */
[----:B------:R-:W-:Y:S04]  /*5110*/  @!P1 SHF.R.U32.HI R14, RZ, R15, R14 ;  /* 0x0000000fff0e9219 */ /* 0x000fe8000001160e */
[----:B-----5:R-:W-:Y:S02]  /*5120*/  @!P1 SHF.R.U32.HI R9, RZ, R0, R11 ;  /* 0x00000000ff099219 */ /* 0x020fe4000001160b */
[----:B------:R-:W-:Y:S02]  /*5130*/  @!P1 SEL R14, R13, R14, !P2 ;  /* 0x0000000e0d0e9207 */ /* 0x000fe40005000000 */
[----:B------:R-:W-:Y:S05]  /*5140*/  @!P1 SEL R9, R8, R9, !P0 ;  /* 0x0000000908099207 */ /* 0x000fea0004000000 */
[----:B------:R-:W-:Y:S01]  /*5150*/  @!P1 IMAD.IADD R0, R9, 0x1, -R14 ;  /* 0x0000000109009824 */ /* 0x000fe200078e0a0e */
[----:B------:R-:W-:Y:S01]  /*5160*/  SYNCS.ARRIVE.TRANS64.RED.A1T0 RZ, [UR14], RZ ;  /* 0x000000ffffff79a7 */ /* 0x000fe2000810040e */
[----:B------:R-:W-:Y:S02]  /*5170*/  @!P1 IMAD.IADD R9, R14, 0x1, -R9 ;  /* 0x000000010e099824 */ /* 0x000fe400078e0a09 */
[----:B------:R-:W-:Y:S02]  /*5180*/  @!P1 IMAD R13, R0, R3, R13 ;  /* 0x00000003000d9224 */ /* 0x000fe400078e020d */
[----:B------:R-:W-:Y:S01]  /*5190*/  @!P1 IMAD R8, R9, R10, R8 ;  /* 0x0000000a09089224 */ /* 0x000fe200078e0208 */
[----:B------:R-:W2:Y:S02]  /*51a0*/  SYNCS.PHASECHK.TRANS64.TRYWAIT P5, [UR7+0x78], R12 ;  /* 0x0000780cff0075a7 */ /* 0x000ea400080a1107 */
[----:B-12---:R-:W-:Y:S05]  /*51b0*/  @!P5 BRA `(.L_x_95) ;  /* 0x000000400074d947 */ /* 0x006fea0003800000 */
.L_x_188:
[----:B-1----:R-:W-:Y:S01]  /*51c0*/  @!P4 IADD3 R3, P0, PT, R36, 0x580, RZ ;  /* 0x000005802403c810 */ /* 0x002fe20007f1e0ff */
[----:B------:R-:W-:Y:S01]  /*51d0*/  VOTEU.ALL UP0, P4 ;  /* 0x0000000000ff7886 */ /* 0x000fe20002000000 */
[----:B------:R-:W-:Y:S01]  /*51e0*/  VOTEU.ALL UP2, P4 ;  /* 0x0000000000ff7886 */ /* 0x000fe20002040000 */
[----:B------:R-:W-:Y:S01]  /*51f0*/  UMOV UR14, 0x0 ;  /* 0x00000000000e7882 */ /* 0x000fe20000000000 */
[----:B------:R-:W-:Y:S01]  /*5200*/  @!P4 R2UR UR9, R3 ;  /* 0x000000000309c2ca */ /* 0x000fe200000e0000 */
[----:B------:R-:W-:Y:S01]  /*5210*/  @!P4 IMAD.X R0, RZ, RZ, R37, P0 ;  /* 0x000000ffff00c224 */ /* 0x000fe200000e0625 */
[----:B------:R-:W-:Y:S01]  /*5220*/  @!UP0 UIADD3 UR17, UPT, UPT, UR7, 0x58, URZ ;  /* 0x0000005807118890 */ /* 0x000fe2000fffe0ff */
[----:B------:R-:W-:Y:S01]  /*5230*/  ISETP.NE.AND P0, PT, R27, 0x2, PT ;  /* 0x000000021b00780c */ /* 0x000fe20003f05270 */
[----:B------:R-:W-:Y:S01]  /*5240*/  @!UP0 UIADD3 UR18, UPT, UPT, UR42, 0x30, URZ ;  /* 0x000000302a128890 */ /* 0x000fe2000fffe0ff */
[----:B------:R-:W-:Y:S01]  /*5250*/  LOP3.LUT R32, R32, 0x1, RZ, 0x3c, !PT ;  /* 0x0000000120207812 */ /* 0x000fe200078e3cff */
[----:B------:R-:W-:Y:S01]  /*5260*/  @!UP0 UIADD3 UR16, UPT, UPT, UR7, 0x3200, URZ ;  /* 0x0000320007108890 */ /* 0x000fe2000fffe0ff */
[----:B------:R-:W-:Y:S01]  /*5270*/  @!P4 R2UR UR8, R0 ;  /* 0x000000000008c2ca */ /* 0x000fe200000e0000 */
[----:B------:R-:W-:Y:S01]  /*5280*/  UMOV UR15, 0x10000000 ;  /* 0x10000000000f7882 */ /* 0x000fe20000000000 */
[----:B------:R-:W-:Y:S01]  /*5290*/  UMOV UR19, UR43 ;  /* 0x0000002b00137c82 */ /* 0x000fe20008000000 */
[----:B------:R-:W-:Y:S01]  /*52a0*/  UMOV UR20, UR36 ;  /* 0x0000002400147c82 */ /* 0x000fe20008000000 */
[----:B------:R-:W-:Y:S01]  /*52b0*/  @!UP0 UIADD3 UR10, UPT, UPT, UR42, 0x70, URZ ;  /* 0x000000702a0a8890 */ /* 0x000fe2000fffe0ff */
[----:B------:R-:W-:Y:S01]  /*52c0*/  SEL R0, RZ, 0x1, P0 ;  /* 0x00000001ff007807 */ /* 0x000fe20000000000 */
[----:B------:R-:W-:Y:S01]  /*52d0*/  IMAD.U32 R10, RZ, RZ, UR9 ;  /* 0x00000009ff0a7e24 */ /* 0x000fe2000f8e00ff */
[----:B------:R-:W-:Y:S01]  /*52e0*/  UMOV UR11, UR43 ;  /* 0x0000002b000b7c82 */ /* 0x000fe20008000000 */
[----:B------:R-:W-:Y:S01]  /*52f0*/  UMOV UR12, UR36 ;  /* 0x00000024000c7c82 */ /* 0x000fe20008000000 */
[----:B------:R-:W-:Y:S01]  /*5300*/  UMOV UR9, UR17 ;  /* 0x0000001100097c82 */ /* 0x000fe20008000000 */
[----:B------:R-:W-:Y:S01]  /*5310*/  @P3 R2UR UR36, R24 ;  /* 0x00000000182432ca */ /* 0x000fe200000e0000 */
[----:B------:R-:W-:Y:S01]  /*5320*/  IMAD.IADD R20, R8, 0x1, R58 ;  /* 0x0000000108147824 */ /* 0x000fe200078e023a */
[----:B------:R-:W-:Y:S01]  /*5330*/  @!P4 R2UR UR22, R10 ;  /* 0x000000000a16c2ca */ /* 0x000fe200000e0000 */
[----:B------:R-:W-:Y:S01]  /*5340*/  IMAD.U32 R11, RZ, RZ, UR8 ;  /* 0x00000008ff0b7e24 */ /* 0x000fe2000f8e00ff */
[----:B------:R-:W-:Y:S01]  /*5350*/  @!UP0 UIADD3 UR8, UPT, UPT, UR7, 0x3a00, URZ ;  /* 0x00003a0007088890 */ /* 0x000fe2000fffe0ff */
[----:B------:R-:W-:Y:S01]  /*5360*/  LOP3.LUT R25, R25, R0, RZ, 0x3c, !PT ;  /* 0x0000000019197212 */ /* 0x000fe200078e3cff */
[----:B------:R-:W-:Y:S01]  /*5370*/  VOTEU.ALL UP0, P4 ;  /* 0x0000000000ff7886 */ /* 0x000fe20002000000 */
[----:B------:R-:W-:Y:S01]  /*5380*/  IMAD.IADD R21, R13, 0x1, R60 ;  /* 0x000000010d157824 */ /* 0x000fe200078e023c */
[----:B------:R-:W-:Y:S02]  /*5390*/  @!P4 R2UR UR23, R11 ;  /* 0x000000000b17c2ca */ /* 0x000fe400000e0000 */
[----:B------:R-:W-:Y:S11]  /*53a0*/  SEL R27, R27, RZ, P0 ;  /* 0x000000ff1b1b7207 */ /* 0x000ff60000000000 */
[----:B------:R2:W-:Y:S01]  /*53b0*/  @!UP2 UTMALDG.3D [UR16], [UR22], desc[UR14] ;  /* 0x00000e101600a5b4 */ /* 0x0005e20008011000 */
[----:B------:R2:W-:Y:S01]  /*53c0*/  @!UP0 UTMALDG.3D [UR8], [UR22], desc[UR14] ;  /* 0x00000e08160085b4 */ /* 0x0005e20008011000 */
[----:B------:R2:W-:Y:S01]  /*53d0*/  @!P4 SYNCS.ARRIVE.TRANS64.RED.A0TR RZ, [UR7+0x58], R23 ;  /* 0x00005817ffffc9a7 */ /* 0x0005e20008300407 */
[----:B------:R-:W-:Y:S01]  /*53e0*/  UPLOP3.LUT UP0, UPT, UPT, UPT, UPT, 0x80, 0x8 ;  /* 0x000000000008789c */ /* 0x000fe20003f0f070 */
[----:B------:R-:W-:Y:S01]  /*53f0*/  SYNCS.ARRIVE.TRANS64.RED.A1T0 RZ, [UR13], RZ ;  /* 0x000000ffffff79a7 */ /* 0x000fe2000810040d */
[----:B------:R-:W-:Y:S09]  /*5400*/  @P3 BRA `(.L_x_96) ;  /* 0xfffffff000303947 */ /* 0x000ff2000383ffff */
[----:B------:R-:W-:-:S04]  /*5410*/  SHF.L.U32 R3, R32, 0x1f, RZ ;  /* 0x0000001f20037819 */ /* 0x000fc800000006ff */
[----:B------:R-:W1:Y:S02]  /*5420*/  SYNCS.PHASECHK.TRANS64.TRYWAIT P0, [UR7+0x60], R3 ;  /* 0x00006003ff0075a7 */ /* 0x000e640008001107 */
[----:B-1----:R-:W-:Y:S05]  /*5430*/  @!P0 BRA `(.L_x_97) ;  /* 0x0000003c00ec8947 */ /* 0x002fea0003800000 */
.L_x_190:
[----:B------:R-:W4:Y:S02]  /*5440*/  SYNCS.PHASECHK.TRANS64.TRYWAIT P0, [UR7+0x68], R3 ;  /* 0x00006803ff0075a7 */ /* 0x000f240008001107 */
[----:B----4-:R-:W-:Y:S05]  /*5450*/  @!P0 BRA `(.L_x_98) ;  /* 0x0000003c00fc8947 */ /* 0x010fea0003800000 */
.L_x_192:
[----:B------:R-:W4:Y:S02]  /*5460*/  SYNCS.PHASECHK.TRANS64.TRYWAIT P0, [UR7+0x70], R3 ;  /* 0x00007003ff0075a7 */ /* 0x000f240008001107 */
[----:B----4-:R-:W-:Y:S05]  /*5470*/  @!P0 BRA `(.L_x_99) ;  /* 0x00000040000c8947 */ /* 0x010fea0003800000 */
.L_x_194:
[----:B-1----:R-:W-:-:S07]  /*5480*/  MOV R0, UR7 ;  /* 0x0000000700007c02 */ /* 0x002fce0008000f00 */
.L_x_100:
[----:B-1----:R-:W-:-:S04]  /*5490*/  SHF.L.U32 R3, R32, 0x1f, RZ ;  /* 0x0000001f20037819 */ /* 0x002fc800000006ff */
[----:B------:R1:W4:Y:S03]  /*54a0*/  SYNCS.PHASECHK.TRANS64.TRYWAIT P0, [R0+URZ+0x78], R3 ;  /* 0x00007803000075a7 */ /* 0x00032600080011ff */
[----:B----4-:R-:W-:Y:S05]  /*54b0*/  @!P0 NANOSLEEP.SYNCS 0x989680 ;  /* 0x009896800000895d */ /* 0x010fea0003900000 */
[----:B------:R-:W4:Y:S02]  /*54c0*/  @!P0 SYNCS.PHASECHK.TRANS64 P0, [R0+URZ+0x78], R3 ;  /* 0x00007803000085a7 */ /* 0x000f2400080010ff */
[----:B--2-4-:R-:W-:Y:S05]  /*54d0*/  @P0 EXIT ;  /* 0x000000000000094d */ /* 0x014fea0003800000 */
[----:B------:R-:W-:Y:S05]  /*54e0*/  BRA `(.L_x_100) ;  /* 0xfffffffc00e87947 */ /* 0x000fea000383ffff */
.L_x_85:
[----:B------:R-:W-:-:S06]  /*54f0*/  UISETP.GE.AND UP0, UPT, UR10, 0x4, UPT ;  /* 0x000000040a00788c */ /* 0x000fcc000bf06270 */
[----:B------:R-:W-:-:S13]  /*5500*/  PLOP3.LUT P0, PT, PT, PT, UP0, 0x80, 0x8 ;  /* 0x000000000008781c */ /* 0x000fda0003f0f008 */
[----:B------:R-:W-:Y:S05]  /*5510*/  @!P0 EXIT ;  /* 0x000000000000894d */ /* 0x000fea0003800000 */
[----:B------:R-:W-:Y:S01]  /*5520*/  BAR.SYNC.DEFER_BLOCKING 0x6, 0xa0 ;  /* 0x0182800000007b1d */ /* 0x000fe20000010000 */
[----:B------:R-:W-:Y:S02]  /*5530*/  IMAD.SHL.U32 R4, R66, 0x200000, RZ ;  /* 0x0020000042047824 */ /* 0x000fe400078e00ff */
[----:B------:R-:W-:Y:S02]  /*5540*/  HFMA2 R71, -RZ, RZ, 0, 5.9604644775390625e-08 ;  /* 0x00000001ff477431 */ /* 0x000fe400000001ff */
[C---:B------:R-:W-:Y:S01]  /*5550*/  IMAD.SHL.U32 R65, R72.reuse, 0x10, RZ ;  /* 0x0000001048417824 */ /* 0x040fe200078e00ff */
[----:B------:R-:W-:Y:S01]  /*5560*/  MOV R69, RZ ;  /* 0x000000ff00457202 */ /* 0x000fe20000000f00 */
[----:B------:R-:W-:Y:S01]  /*5570*/  IMAD.U32 R33, R72, 0x10000, RZ ;  /* 0x0001000048217824 */ /* 0x000fe200078e00ff */
[----:B------:R-:W-:Y:S01]  /*5580*/  UMOV UR48, 0x400 ;  /* 0x0000040000307882 */ /* 0x000fe20000000000 */
[----:B------:R-:W1:Y:S01]  /*5590*/  LDC R63, c[0x0][0x370] ;  /* 0x0000dc00ff3f7b82 */ /* 0x000e620000000800 */
[----:B------:R-:W-:Y:S01]  /*55a0*/  ULEA UR48, UR37, UR48, 0x18 ;  /* 0x0000003025307291 */ /* 0x000fe2000f8ec0ff */
[----:B------:R-:W-:Y:S01]  /*55b0*/  LOP3.LUT R4, R4, 0x200000, RZ, 0xc0, !PT ;  /* 0x0020000004047812 */ /* 0x000fe200078ec0ff */
[----:B------:R-:W-:Y:S01]  /*55c0*/  IMAD.SHL.U32 R64, R72, 0x2, RZ ;  /* 0x0000000248407824 */ /* 0x000fe200078e00ff */
[C---:B------:R-:W-:Y:S01]  /*55d0*/  LOP3.LUT R5, R65.reuse, 0x40, RZ, 0xc0, !PT ;  /* 0x0000004041057812 */ /* 0x040fe200078ec0ff */
[----:B------:R-:W-:Y:S01]  /*55e0*/  IMAD.SHL.U32 R3, R66, 0x200, RZ ;  /* 0x0000020042037824 */ /* 0x000fe200078e00ff */
[----:B------:R-:W-:Y:S01]  /*55f0*/  LOP3.LUT R2, R65, 0x5b0, RZ, 0xc0, !PT ;  /* 0x000005b041027812 */ /* 0x000fe200078ec0ff */
[----:B------:R-:W-:Y:S01]  /*5600*/  UIADD3 UR4, UPT, UPT, UR48, 0x200, URZ ;  /* 0x0000020030047890 */ /* 0x000fe2000fffe0ff */
[----:B------:R-:W2:Y:S01]  /*5610*/  LDC R28, c[0x0][0xb0c] ;  /* 0x0002c300ff1c7b82 */ /* 0x000ea20000000800 */
[----:B------:R-:W-:Y:S01]  /*5620*/  LOP3.LUT R33, R4, 0x400000, R33, 0xf8, !PT ;  /* 0x0040000004217812 */ /* 0x000fe200078ef821 */
[----:B------:R-:W-:Y:S01]  /*5630*/  IMAD.MOV.U32 R30, RZ, RZ, RZ ;  /* 0x000000ffff1e7224 */ /* 0x000fe200078e00ff */
[----:B------:R-:W-:Y:S01]  /*5640*/  LOP3.LUT R64, R5, 0x8, R64, 0xf8, !PT ;  /* 0x0000000805407812 */ /* 0x000fe200078ef840 */
[----:B------:R-:W-:Y:S01]  /*5650*/  IMAD.MOV.U32 R70, RZ, RZ, RZ ;  /* 0x000000ffff467224 */ /* 0x000fe200078e00ff */
[----:B------:R-:W-:Y:S01]  /*5660*/  LOP3.LUT R3, R2, 0x200, R3, 0xf8, !PT ;  /* 0x0000020002037812 */ /* 0x000fe200078ef803 */
[----:B------:R-:W-:Y:S01]  /*5670*/  IMAD.MOV.U32 R76, RZ, RZ, RZ ;  /* 0x000000ffff4c7224 */ /* 0x000fe200078e00ff */
[----:B------:R-:W-:Y:S01]  /*5680*/  LOP3.LUT P0, RZ, R65, 0x40, RZ, 0xc0, !PT ;  /* 0x0000004041ff7812 */ /* 0x000fe2000780c0ff */
[----:B------:R-:W3:Y:S01]  /*5690*/  LDC R61, c[0x0][0xb20] ;  /* 0x0002c800ff3d7b82 */ /* 0x000ee20000000800 */
[----:B------:R-:W4:Y:S01]  /*56a0*/  LDS R0, [UR48+0x140] ;  /* 0x00014030ff007984 */ /* 0x000f220008000800 */
[----:B------:R-:W-:Y:S01]  /*56b0*/  LOP3.LUT R64, R3, R64, RZ, 0xfc, !PT ;  /* 0x0000004003407212 */ /* 0x000fe200078efcff */
[----:B------:R-:W-:Y:S01]  /*56c0*/  IMAD.U32 R67, RZ, RZ, UR4 ;  /* 0x00000004ff437e24 */ /* 0x000fe2000f8e00ff */
[----:B------:R-:W-:Y:S01]  /*56d0*/  LOP3.LUT R72, R72, 0x60, RZ, 0xc0, !PT ;  /* 0x0000006048487812 */ /* 0x000fe200078ec0ff */
[----:B------:R-:W1:Y:S03]  /*56e0*/  LDCU.64 UR52, c[0x0][0x348] ;  /* 0x00006900ff3477ac */ /* 0x000e660008000a00 */
[----:B------:R-:W1:Y:S01]  /*56f0*/  LDC R27, c[0x0][0xb30] ;  /* 0x0002cc00ff1b7b82 */ /* 0x000e620000000800 */
[----:B------:R-:W1:Y:S01]  /*5700*/  LDCU.64 UR38, c[0x0][0x888] ;  /* 0x00011100ff2677ac */ /* 0x000e620008000a00 */
[----:B------:R-:W1:Y:S06]  /*5710*/  LDCU.64 UR44, c[0x0][0x890] ;  /* 0x00011200ff2c77ac */ /* 0x000e6c0008000a00 */
[----:B------:R-:W1:Y:S01]  /*5720*/  LDC.64 R56, c[0x0][0xb10] ;  /* 0x0002c400ff387b82 */ /* 0x000e620000000a00 */
[----:B------:R-:W-:Y:S01]  /*5730*/  UMOV UR49, URZ ;  /* 0x000000ff00317c82 */ /* 0x000fe20008000000 */
[----:B------:R-:W-:-:S06]  /*5740*/  UMOV UR51, URZ ;  /* 0x000000ff00337c82 */ /* 0x000fcc0008000000 */
[----:B------:R-:W1:Y:S08]  /*5750*/  LDC.64 R24, c[0x0][0xb18] ;  /* 0x0002c600ff187b82 */ /* 0x000e700000000a00 */
[----:B------:R-:W1:Y:S08]  /*5760*/  LDC.64 R22, c[0x0][0xb28] ;  /* 0x0002ca00ff167b82 */ /* 0x000e700000000a00 */
[----:B------:R-:W1:Y:S01]  /*5770*/  LDC.64 R54, c[0x0][0x8b0] ;  /* 0x00022c00ff367b82 */ /* 0x000e620000000a00 */
[----:B----4-:R-:W-:Y:S01]  /*5780*/  IMAD.IADD R33, R0, 0x1, R33 ;  /* 0x0000000100217824 */ /* 0x010fe200078e0221 */
[----:B------:R-:W-:-:S06]  /*5790*/  P2R R0, PR, RZ, 0x1 ;  /* 0x00000001ff007803 */ /* 0x000fcc0000000000 */
[----:B------:R-:W4:Y:S08]  /*57a0*/  LDC.64 R52, c[0x0][0x8a8] ;  /* 0x00022a00ff347b82 */ /* 0x000f300000000a00 */
[----:B--23--:R-:W1:Y:S02]  /*57b0*/  LDC R62, c[0x0][0x374] ;  /* 0x0000dd00ff3e7b82 */ /* 0x00ce640000000800 */
.L_x_144:
[C---:B------:R-:W-:Y:S02]  /*57c0*/  LEA R0, R76.reuse, UR48, 0x3 ;  /* 0x000000304c007c11 */ /* 0x040fe4000f8e18ff */
[----:B------:R-:W-:Y:S02]  /*57d0*/  SHF.L.U32 R3, R69, 0x1f, RZ ;  /* 0x0000001f45037819 */ /* 0x000fe400000006ff */
[----:B------:R-:W-:Y:S02]  /*57e0*/  LEA R16, R76, UR48, 0x4 ;  /* 0x000000304c107c11 */ /* 0x000fe4000f8e20ff */
[----:B--2---:R-:W2:Y:S02]  /*57f0*/  SYNCS.PHASECHK.TRANS64.TRYWAIT P0, [R0+URZ+0x90], R3 ;  /* 0x00009003000075a7 */ /* 0x004ea400080011ff */
[----:B--2---:R-:W-:Y:S05]  /*5800*/  @!P0 BRA `(.L_x_101) ;  /* 0x0000003c00408947 */ /* 0x004fea0003800000 */
.L_x_195:
[----:B------:R-:W3:Y:S01]  /*5810*/  LDC.64 R12, c[0x0][0xb10] ;  /* 0x0002c400ff0c7b82 */ /* 0x000ee20000000a00 */
[----:B------:R-:W4:Y:S01]  /*5820*/  LDS.128 R16, [R16+0x120] ;  /* 0x0001200010107984 */ /* 0x000f220000000c00 */
[----:B-1----:R-:W-:Y:S01]  /*5830*/  ISETP.NE.AND P1, PT, R27, 0x1, PT ;  /* 0x000000011b00780c */ /* 0x002fe20003f25270 */
[----:B--2---:R-:W-:Y:S01]  /*5840*/  VIADD R0, R0, 0xa0 ;  /* 0x000000a000007836 */ /* 0x004fe20000000000 */
[----:B------:R-:W-:Y:S04]  /*5850*/  ISETP.GE.AND P0, PT, R26, 0x1, PT ;  /* 0x000000011a00780c */ /* 0x000fe80003f06270 */
[----:B------:R-:W1:Y:S01]  /*5860*/  LDC.64 R10, c[0x0][0xb18] ;  /* 0x0002c600ff0a7b82 */ /* 0x000e620000000a00 */
[----:B------:R-:W-:Y:S01]  /*5870*/  PRMT R0, RZ, 0x654, R0 ;  /* 0x00000654ff007816 */ /* 0x000fe20000000000 */
[----:B------:R-:W-:Y:S01]  /*5880*/  @!PT LDS RZ, [RZ] ;  /* 0x00000000fffff984 */ /* 0x000fe20000000800 */
[----:B------:R-:W-:Y:S01]  /*5890*/  @!PT LDS RZ, [RZ] ;  /* 0x00000000fffff984 */ /* 0x000fe20000000800 */
[----:B------:R-:W-:Y:S01]  /*58a0*/  @!PT LDS RZ, [RZ] ;  /* 0x00000000fffff984 */ /* 0x000fe20000000800 */
[----:B------:R-:W-:Y:S01]  /*58b0*/  @!PT LDS RZ, [RZ] ;  /* 0x00000000fffff984 */ /* 0x000fe20000000800 */
[----:B------:R2:W-:Y:S06]  /*58c0*/  MEMBAR.ALL.CTA ;  /* 0x0000000000007992 */ /* 0x0005ec0000008000 */
[----:B--2---:R-:W2:Y:S01]  /*58d0*/  FENCE.VIEW.ASYNC.S ;  /* 0x00000000000073c6 */ /* 0x004ea20000000000 */
[----:B------:R-:W1:Y:S08]  /*58e0*/  @!P1 LDC R14, c[0x0][0xb20] ;  /* 0x0002c800ff0e9b82 */ /* 0x000e700000000800 */
[----:B------:R-:W1:Y:S01]  /*58f0*/  @!P1 LDC R9, c[0x0][0xb0c] ;  /* 0x0002c300ff099b82 */ /* 0x000e620000000800 */
[----:B--2---:R2:W-:Y:S01]  /*5900*/  SYNCS.ARRIVE.TRANS64.RED.A1T0 RZ, [R0+URZ], RZ ;  /* 0x000000ff00ff79a7 */ /* 0x0045e200081004ff */
[----:B----4-:R-:W-:Y:S04]  /*5910*/  LOP3.LUT P4, RZ, R18, 0x1, RZ, 0xc0, !PT ;  /* 0x0000000112ff7812 */ /* 0x010fe8000788c0ff */
[----:B------:R-:W-:Y:S09]  /*5920*/  P2R R73, PR, RZ, 0x10 ;  /* 0x00000010ff497803 */ /* 0x000ff20000000000 */
[----:B------:R-:W-:Y:S02]  /*5930*/  @P4 MOV R31, R16 ;  /* 0x00000010001f4202 */ /* 0x000fe40000000f00 */
[----:B------:R-:W-:Y:S01]  /*5940*/  @P4 LOP3.LUT R29, R17, 0xffff, RZ, 0xc0, !PT ;  /* 0x0000ffff111d4812 */ /* 0x000fe200078ec0ff */
[----:B--23--:R-:W-:Y:S06]  /*5950*/  @!P0 BRA `(.L_x_102) ;  /* 0x0000000000a48947 */ /* 0x00cfec0003800000 */
[----:B------:R-:W-:Y:S01]  /*5960*/  IMAD.HI.U32 R36, R62, R25, RZ ;  /* 0x000000193e247227 */ /* 0x000fe200078e00ff */
[----:B------:R-:W-:Y:S02]  /*5970*/  ISETP.NE.AND P0, PT, R24, 0x1, PT ;  /* 0x000000011800780c */ /* 0x000fe40003f05270 */
[----:B------:R-:W-:Y:S01]  /*5980*/  ISETP.NE.AND P2, PT, R26, 0x1, PT ;  /* 0x000000011a00780c */ /* 0x000fe20003f45270 */
[-C--:B------:R-:W-:Y:S01]  /*5990*/  IMAD.HI.U32 R34, R63, R56.reuse, RZ ;  /* 0x000000383f227227 */ /* 0x080fe200078e00ff */
[----:B------:R-:W-:Y:S02]  /*59a0*/  SHF.R.U32.HI R37, RZ, R61, R36 ;  /* 0x0000003dff257219 */ /* 0x000fe40000011624 */
[----:B------:R-:W-:Y:S01]  /*59b0*/  ISETP.NE.AND P3, PT, R28, 0x1, PT ;  /* 0x000000011c00780c */ /* 0x000fe20003f65270 */
[----:B------:R-:W-:Y:S01]  /*59c0*/  IMAD.HI.U32 R40, R29, R25, RZ ;  /* 0x000000191d287227 */ /* 0x000fe200078e00ff */
[----:B------:R-:W-:Y:S02]  /*59d0*/  SHF.R.U32.HI R34, RZ, R57, R34 ;  /* 0x00000039ff227219 */ /* 0x000fe40000011622 */
[----:B------:R-:W-:Y:S01]  /*59e0*/  SEL R3, R62, R37, !P0 ;  /* 0x000000253e037207 */ /* 0x000fe20004000000 */
[----:B------:R-:W-:Y:S01]  /*59f0*/  IMAD.HI.U32 R38, R31, R56, RZ ;  /* 0x000000381f267227 */ /* 0x000fe200078e00ff */
[----:B------:R-:W-:Y:S03]  /*5a00*/  SEL R7, R63, R34, !P3 ;  /* 0x000000223f077207 */ /* 0x000fe60005800000 */
[-C--:B------:R-:W-:Y:S01]  /*5a10*/  IMAD.HI.U32 R34, R3, R22.reuse, RZ ;  /* 0x0000001603227227 */ /* 0x080fe200078e00ff */
[----:B------:R-:W-:Y:S03]  /*5a20*/  SHF.R.U32.HI R38, RZ, R57, R38 ;  /* 0x00000039ff267219 */ /* 0x000fe60000011626 */
[----:B------:R-:W-:Y:S01]  /*5a30*/  IMAD.HI.U32 R36, R7, R22, RZ ;  /* 0x0000001607247227 */ /* 0x000fe200078e00ff */
[----:B------:R-:W-:Y:S02]  /*5a40*/  @P2 SHF.R.U32.HI R3, RZ, R23, R34 ;  /* 0x00000017ff032219 */ /* 0x000fe40000011622 */
[----:B------:R-:W-:Y:S02]  /*5a50*/  SHF.R.U32.HI R34, RZ, R61, R40 ;  /* 0x0000003dff227219 */ /* 0x000fe40000011628 */
[----:B------:R-:W-:Y:S01]  /*5a60*/  @P2 SHF.R.U32.HI R7, RZ, R23, R36 ;  /* 0x00000017ff072219 */ /* 0x000fe20000011624 */
[C---:B------:R-:W-:Y:S01]  /*5a70*/  IMAD R2, R26.reuse, R3, RZ ;  /* 0x000000031a027224 */ /* 0x040fe200078e02ff */
[----:B------:R-:W-:Y:S02]  /*5a80*/  SEL R5, R29, R34, !P0 ;  /* 0x000000221d057207 */ /* 0x000fe40004000000 */
[----:B------:R-:W-:Y:S01]  /*5a90*/  SEL R3, R31, R38, !P3 ;  /* 0x000000261f037207 */ /* 0x000fe20005800000 */
[----:B------:R-:W-:Y:S01]  /*5aa0*/  IMAD R4, R26, R7, RZ ;  /* 0x000000071a047224 */ /* 0x000fe200078e02ff */
[C---:B------:R-:W-:Y:S01]  /*5ab0*/  ISETP.GE.AND P0, PT, R5.reuse, R2, PT ;  /* 0x000000020500720c */ /* 0x040fe20003f06270 */
[----:B------:R-:W-:Y:S03]  /*5ac0*/  IMAD.HI.U32 R6, R5, R22, RZ ;  /* 0x0000001605067227 */ /* 0x000fe600078e00ff */
[----:B------:R-:W-:Y:S01]  /*5ad0*/  ISETP.GE.OR P0, PT, R3, R4, P0 ;  /* 0x000000040300720c */ /* 0x000fe20000706670 */
[----:B------:R-:W-:Y:S01]  /*5ae0*/  IMAD.MOV R4, RZ, RZ, -R3 ;  /* 0x000000ffff047224 */ /* 0x000fe200078e0a03 */
[-C--:B------:R-:W-:Y:S03]  /*5af0*/  SHF.R.U32.HI R6, RZ, R23.reuse, R6 ;  /* 0x00000017ff067219 */ /* 0x080fe60000011606 */
[----:B------:R-:W-:Y:S01]  /*5b00*/  IMAD R31, R28, R4, R31 ;  /* 0x000000041c1f7224 */ /* 0x000fe200078e021f */
[----:B------:R-:W-:Y:S05]  /*5b10*/  SEL R15, R5, R6, !P2 ;  /* 0x00000006050f7207 */ /* 0x000fea0005000000 */
[----:B------:R-:W-:Y:S02]  /*5b20*/  IMAD.MOV R6, RZ, RZ, -R15 ;  /* 0x000000ffff067224 */ /* 0x000fe400078e0a0f */
[C---:B------:R-:W-:Y:S04]  /*5b30*/  @!P0 IMAD.HI.U32 R2, R3.reuse, R22, RZ ;  /* 0x0000001603028227 */ /* 0x040fe800078e00ff */
[----:B------:R-:W-:Y:S01]  /*5b40*/  IMAD R6, R26, R6, R5 ;  /* 0x000000061a067224 */ /* 0x000fe200078e0205 */
[----:B------:R-:W-:Y:S04]  /*5b50*/  @!P0 SHF.R.U32.HI R2, RZ, R23, R2 ;  /* 0x00000017ff028219 */ /* 0x000fe80000011602 */
[----:B------:R-:W-:Y:S02]  /*5b60*/  @!P0 SEL R0, R3, R2, !P2 ;  /* 0x0000000203008207 */ /* 0x000fe40005000000 */
[----:B------:R-:W-:Y:S02]  /*5b70*/  IADD3 R2, PT, PT, -R5, RZ, RZ ;  /* 0x000000ff05027210 */ /* 0x000fe40007ffe1ff */
[----:B------:R-:W-:Y:S01]  /*5b80*/  @!P0 IADD3 R8, PT, PT, R15, -R0, RZ ;  /* 0x800000000f088210 */ /* 0x000fe20007ffe0ff */
[----:B------:R-:W-:Y:S02]  /*5b90*/  @!P0 IMAD R0, R7, R6, R0 ;  /* 0x0000000607008224 */ /* 0x000fe400078e0200 */
[----:B------:R-:W-:Y:S02]  /*5ba0*/  IMAD R29, R24, R2, R29 ;  /* 0x00000002181d7224 */ /* 0x000fe400078e021d */
[----:B------:R-:W-:Y:S02]  /*5bb0*/  @!P0 IMAD R5, R8, R26, R3 ;  /* 0x0000001a08058224 */ /* 0x000fe400078e0203 */
[----:B------:R-:W-:Y:S04]  /*5bc0*/  @!P0 IMAD.MOV.U32 R3, RZ, RZ, R0 ;  /* 0x000000ffff038224 */ /* 0x000fe800078e0000 */
[----:B------:R-:W-:Y:S02]  /*5bd0*/  IMAD R31, R3, R28, R31 ;  /* 0x0000001c031f7224 */ /* 0x000fe400078e021f */
[----:B------:R-:W-:Y:S07]  /*5be0*/  IMAD R29, R5, R24, R29 ;  /* 0x00000018051d7224 */ /* 0x000fee00078e021d */
.L_x_102:
[----:B-1----:R-:W-:Y:S01]  /*5bf0*/  @!P1 ISETP.NE.AND P0, PT, R10, 0x1, PT ;  /* 0x000000010a00980c */ /* 0x002fe20003f05270 */
[----:B------:R-:W-:Y:S01]  /*5c00*/  @!P1 IMAD.HI.U32 R3, R29, R11, RZ ;  /* 0x0000000b1d039227 */ /* 0x000fe200078e00ff */
[----:B------:R-:W-:Y:S01]  /*5c10*/  R2UR UR42, R21 ;  /* 0x00000000152a72ca */ /* 0x000fe200000e0000 */
[----:B------:R-:W-:Y:S01]  /*5c20*/  BSSY.RECONVERGENT B6, `(.L_x_103) ;  /* 0x0000031000067945 */ /* 0x000fe20003800200 */
[----:B------:R-:W-:Y:S01]  /*5c30*/  R2UR UR41, R20 ;  /* 0x00000000142972ca */ /* 0x000fe200000e0000 */
[----:B------:R-:W-:Y:S01]  /*5c40*/  @!P1 IMAD.HI.U32 R0, R31, R12, RZ ;  /* 0x0000000c1f009227 */ /* 0x000fe200078e00ff */
[----:B------:R-:W-:Y:S02]  /*5c50*/  @!P1 SHF.R.U32.HI R2, RZ, R14, R3 ;  /* 0x0000000eff029219 */ /* 0x000fe40000011603 */
[----:B------:R-:W-:Y:S01]  /*5c60*/  @!P1 ISETP.NE.AND P2, PT, R9, 0x1, PT ;  /* 0x000000010900980c */ /* 0x000fe20003f45270 */
[----:B------:R-:W-:Y:S01]  /*5c70*/  VIADD R76, R76, 0x1 ;  /* 0x000000014c4c7836 */ /* 0x000fe20000000000 */
[----:B------:R-:W-:Y:S02]  /*5c80*/  @!P1 SEL R2, R29, R2, !P0 ;  /* 0x000000021d029207 */ /* 0x000fe40004000000 */
[----:B------:R-:W-:Y:S02]  /*5c90*/  @!P1 SHF.R.U32.HI R0, RZ, R13, R0 ;  /* 0x0000000dff009219 */ /* 0x000fe40000011600 */
[----:B------:R-:W-:Y:S01]  /*5ca0*/  LOP3.LUT P0, RZ, R67, 0x90, RZ, 0xc0, !PT ;  /* 0x0000009043ff7812 */ /* 0x000fe2000780c0ff */
[----:B------:R-:W-:Y:S01]  /*5cb0*/  USHF.L.U32 UR42, UR42, 0x6, URZ ;  /* 0x000000062a2a7899 */ /* 0x000fe200080006ff */
[----:B------:R-:W-:Y:S01]  /*5cc0*/  @!P1 SEL R3, R31, R0, !P2 ;  /* 0x000000001f039207 */ /* 0x000fe20005000000 */
[----:B------:R-:W-:Y:S01]  /*5cd0*/  USHF.L.U32 UR41, UR41, 0x7, URZ ;  /* 0x0000000729297899 */ /* 0x000fe200080006ff */
[----:B------:R-:W-:Y:S03]  /*5ce0*/  @P4 SHF.R.U32.HI R68, RZ, 0x10, R17 ;  /* 0x00000010ff444819 */ /* 0x000fe60000011611 */
[----:B------:R-:W-:Y:S02]  /*5cf0*/  @!P1 IMAD.IADD R0, R2, 0x1, -R3 ;  /* 0x0000000102009824 */ /* 0x000fe400078e0a03 */
[----:B------:R-:W-:Y:S02]  /*5d00*/  @!P1 IMAD.IADD R2, R3, 0x1, -R2 ;  /* 0x0000000103029824 */ /* 0x000fe400078e0a02 */
[----:B------:R-:W-:Y:S02]  /*5d10*/  @!P1 IMAD R31, R0, R9, R31 ;  /* 0x00000009001f9224 */ /* 0x000fe400078e021f */
[----:B------:R-:W-:Y:S01]  /*5d20*/  @!P1 IMAD R29, R2, R10, R29 ;  /* 0x0000000a021d9224 */ /* 0x000fe200078e021d */
[----:B------:R-:W-:Y:S06]  /*5d30*/  @!P0 BRA `(.L_x_104) ;  /* 0x00000000007c8947 */ /* 0x000fec0003800000 */
[----:B------:R-:W1:Y:S01]  /*5d40*/  LDCU.64 UR8, c[0x4][0x80] ;  /* 0x01001000ff0877ac */ /* 0x000e620008000a00 */
[----:B------:R-:W-:Y:S01]  /*5d50*/  MOV R2, 0x0 ;  /* 0x0000000000027802 */ /* 0x000fe20000000f00 */
[----:B------:R-:W-:Y:S02]  /*5d60*/  HFMA2 R12, -RZ, RZ, 0, 5.9604644775390625e-08 ;  /* 0x00000001ff0c7431 */ /* 0x000fe400000001ff */
[----:B------:R-:W-:Y:S01]  /*5d70*/  IMAD.MOV.U32 R8, RZ, RZ, 0x70 ;  /* 0x00000070ff087424 */ /* 0x000fe200078e00ff */
[----:B------:R2:W3:Y:S01]  /*5d80*/  LDC.64 R14, c[0x4][R2] ;  /* 0x01000000020e7b82 */ /* 0x0004e20000000a00 */
[----:B------:R-:W4:Y:S01]  /*5d90*/  LDCU.64 UR6, c[0x4][0x88] ;  /* 0x01001100ff0677ac */ /* 0x000f220008000a00 */
[----:B------:R-:W-:Y:S01]  /*5da0*/  IMAD.MOV.U32 R13, RZ, RZ, RZ ;  /* 0x000000ffff0d7224 */ /* 0x000fe200078e00ff */
[----:B------:R-:W2:Y:S01]  /*5db0*/  LDCU.64 UR4, c[0x4][0x8] ;  /* 0x01000100ff0477ac */ /* 0x000ea20008000a00 */
[----:B-1----:R-:W-:Y:S01]  /*5dc0*/  MOV R5, UR9 ;  /* 0x0000000900057c02 */ /* 0x002fe20008000f00 */
[----:B------:R-:W-:Y:S01]  /*5dd0*/  IMAD.U32 R4, RZ, RZ, UR8 ;  /* 0x00000008ff047e24 */ /* 0x000fe2000f8e00ff */
[----:B----4-:R-:W-:Y:S01]  /*5de0*/  MOV R7, UR7 ;  /* 0x0000000700077c02 */ /* 0x010fe20008000f00 */
[----:B------:R-:W-:Y:S01]  /*5df0*/  IMAD.U32 R6, RZ, RZ, UR6 ;  /* 0x00000006ff067e24 */ /* 0x000fe2000f8e00ff */
[----:B--2---:R-:W-:Y:S01]  /*5e00*/  MOV R11, UR5 ;  /* 0x00000005000b7c02 */ /* 0x004fe20008000f00 */
[----:B------:R-:W-:Y:S02]  /*5e10*/  IMAD.U32 R10, RZ, RZ, UR4 ;  /* 0x00000004ff0a7e24 */ /* 0x000fe4000f8e00ff */
[----:B------:R-:W-:Y:S07]  /*5e20*/  LEPC R20, `(.L_x_105) ;  /* 0x000000001014794e */ /* 0x000fee0000000000 */
[----:B---3-5:R-:W-:Y:S05]  /*5e30*/  CALL.ABS.NOINC R14 ;  /* 0x000000000e007343 */ /* 0x028fea0003c00000 */
.L_x_105:
[----:B------:R-:W1:Y:S01]  /*5e40*/  LDCU.64 UR8, c[0x4][0x80] ;  /* 0x01001000ff0877ac */ /* 0x000e620008000a00 */
[----:B------:R-:W2:Y:S01]  /*5e50*/  LDC.64 R2, c[0x4][R2] ;  /* 0x0100000002027b82 */ /* 0x000ea20000000a00 */
[----:B------:R-:W-:Y:S02]  /*5e60*/  HFMA2 R12, -RZ, RZ, 0, 5.9604644775390625e-08 ;  /* 0x00000001ff0c7431 */ /* 0x000fe400000001ff */
[----:B------:R-:W-:Y:S02]  /*5e70*/  IMAD.MOV.U32 R8, RZ, RZ, 0x70 ;  /* 0x00000070ff087424 */ /* 0x000fe400078e00ff */
[----:B------:R-:W-:Y:S01]  /*5e80*/  IMAD.MOV.U32 R13, RZ, RZ, RZ ;  /* 0x000000ffff0d7224 */ /* 0x000fe200078e00ff */
[----:B------:R-:W3:Y:S01]  /*5e90*/  LDCU.64 UR6, c[0x4][0x88] ;  /* 0x01001100ff0677ac */ /* 0x000ee20008000a00 */
[----:B------:R-:W4:Y:S01]  /*5ea0*/  LDCU.64 UR4, c[0x4][0x8] ;  /* 0x01000100ff0477ac */ /* 0x000f220008000a00 */
[----:B-1----:R-:W-:Y:S02]  /*5eb0*/  MOV R4, UR8 ;  /* 0x0000000800047c02 */ /* 0x002fe40008000f00 */
[----:B------:R-:W-:Y:S02]  /*5ec0*/  MOV R5, UR9 ;  /* 0x0000000900057c02 */ /* 0x000fe40008000f00 */
[----:B---3--:R-:W-:Y:S01]  /*5ed0*/  MOV R7, UR7 ;  /* 0x0000000700077c02 */ /* 0x008fe20008000f00 */
[----:B------:R-:W-:Y:S01]  /*5ee0*/  IMAD.U32 R6, RZ, RZ, UR6 ;  /* 0x00000006ff067e24 */ /* 0x000fe2000f8e00ff */
[----:B----4-:R-:W-:Y:S01]  /*5ef0*/  MOV R11, UR5 ;  /* 0x00000005000b7c02 */ /* 0x010fe20008000f00 */
[----:B------:R-:W-:Y:S02]  /*5f00*/  IMAD.U32 R10, RZ, RZ, UR4 ;  /* 0x00000004ff0a7e24 */ /* 0x000fe4000f8e00ff */
[----:B------:R-:W-:Y:S07]  /*5f10*/  LEPC R20, `(.L_x_104) ;  /* 0x000000001014794e */ /* 0x000fee0000000000 */
[----:B--2---:R-:W-:Y:S05]  /*5f20*/  CALL.ABS.NOINC R2 ;  /* 0x0000000002007343 */ /* 0x004fea0003c00000 */
.L_x_104:
[----:B------:R-:W-:Y:S05]  /*5f30*/  BSYNC.RECONVERGENT B6 ;  /* 0x0000000000067941 */ /* 0x000fea0003800200 */
.L_x_103:
[----:B------:R-:W-:Y:S01]  /*5f40*/  ISETP.NE.U32.AND P4, PT, R54, RZ, PT ;  /* 0x000000ff3600720c */ /* 0x000fe20003f85070 */
[----:B------:R-:W-:Y:S01]  /*5f50*/  UISETP.NE.AND UP2, UPT, UR50, URZ, UPT ;  /* 0x000000ff3200728c */ /* 0x000fe2000bf45270 */
[----:B------:R-:W-:Y:S01]  /*5f60*/  ISETP.NE.U32.AND P2, PT, RZ, UR38, PT ;  /* 0x00000026ff007c0c */ /* 0x000fe2000bf45070 */
[----:B------:R-:W-:Y:S01]  /*5f70*/  UISETP.NE.U32.AND UP1, UPT, UR44, URZ, UPT ;  /* 0x000000ff2c00728c */ /* 0x000fe2000bf25070 */
[----:B------:R-:W-:Y:S01]  /*5f80*/  ISETP.NE.AND.EX P4, PT, R55, RZ, PT, P4 ;  /* 0x000000ff3700720c */ /* 0x000fe20003f85340 */
[----:B------:R-:W-:Y:S01]  /*5f90*/  UPLOP3.LUT UP0, UPT, UPT, UPT, UPT, 0x40, 0x4 ;  /* 0x000000000004789c */ /* 0x000fe20003f0e870 */
[----:B------:R-:W-:Y:S01]  /*5fa0*/  ISETP.NE.AND.EX P2, PT, RZ, UR39, PT, P2 ;  /* 0x00000027ff007c0c */ /* 0x000fe2000bf45320 */
[----:B------:R-:W-:Y:S01]  /*5fb0*/  UISETP.NE.AND.EX UP1, UPT, UR45, URZ, UPT, UP1 ;  /* 0x000000ff2d00728c */ /* 0x000fe2000bf25310 */
[----:B------:R-:W-:Y:S04]  /*5fc0*/  PLOP3.LUT P1, PT, PT, PT, UP2, 0x80, 0x8 ;  /* 0x000000000008781c */ /* 0x000fe80003f2f028 */
[----:B------:R-:W-:Y:S06]  /*5fd0*/  @UP2 UPLOP3.LUT UP0, UPT, UPT, UPT, UP1, 0x80, 0x8 ;  /* 0x000000000008289c */ /* 0x000fec0003f0f010 */
[----:B------:R-:W-:Y:S01]  /*5fe0*/  PLOP3.LUT P0, PT, PT, PT, UP0, 0x80, 0x8 ;  /* 0x000000000008781c */ /* 0x000fe20003f0f008 */
[----:B------:R-:W-:Y:S01]  /*5ff0*/  @!UPT UIADD3 URZ, UPT, UPT, URZ, URZ, URZ ;  /* 0x000000fffffff290 */ /* 0x000fe2000fffe0ff */
[----:B------:R-:W-:Y:S11]  /*6000*/  BRA.U !UP1, `(.L_x_106) ;  /* 0x0000000109387547 */ /* 0x000ff6000b800000 */
[----:B------:R-:W-:Y:S01]  /*6010*/  UISETP.NE.U32.AND UP0, UPT, UR38, URZ, UPT ;  /* 0x000000ff2600728c */ /* 0x000fe2000bf05070 */
[----:B------:R-:W-:Y:S02]  /*6020*/  HFMA2 R0, -RZ, RZ, 0, 5.9604644775390625e-08 ;  /* 0x00000001ff007431 */ /* 0x000fe400000001ff */
[----:B------:R-:W-:Y:S01]  /*6030*/  IMAD.MOV.U32 R59, RZ, RZ, 0x1 ;  /* 0x00000001ff3b7424 */ /* 0x000fe200078e00ff */
[----:B------:R-:W-:Y:S06]  /*6040*/  UISETP.NE.AND.EX UP0, UPT, UR39, URZ, UPT, UP0 ;  /* 0x000000ff2700728c */ /* 0x000fec000bf05300 */
[----:B------:R-:W-:Y:S05]  /*6050*/  PLOP3.LUT P3, PT, PT, PT, UP0, 0x80, 0x8 ;  /* 0x000000000008781c */ /* 0x000fea0003f6f008 */
[----:B------:R-:W1:Y:S01]  /*6060*/  @UP0 LDCU.64 UR6, c[0x0][0x888] ;  /* 0x00011100ff0607ac */ /* 0x000e620008000a00 */
[----:B------:R-:W-:Y:S07]  /*6070*/  @UP0 UIMAD UR4, UR36, UR44, URZ ;  /* 0x0000002c240402a4 */ /* 0x000fee000f8e02ff */
[----:B------:R-:W-:Y:S01]  /*6080*/  @!P3 PRMT R59, R0, 0x7610, R59 ;  /* 0x00007610003bb816 */ /* 0x000fe2000000003b */
[----:B-1----:R-:W-:Y:S03]  /*6090*/  @UP0 UIMAD.WIDE UR6, UR4, 0x4, UR6 ;  /* 0x00000004040608a5 */ /* 0x002fe6000f8e0206 */
[----:B------:R-:W1:Y:S03]  /*60a0*/  @!UP0 LDCU UR4, c[0x0][0x880] ;  /* 0x00011000ff0487ac */ /* 0x000e660008000800 */
[----:B------:R-:W-:Y:S01]  /*60b0*/  IMAD.U32 R2, RZ, RZ, UR6 ;  /* 0x00000006ff027e24 */ /* 0x000fe2000f8e00ff */
[----:B------:R-:W-:Y:S05]  /*60c0*/  MOV R3, UR7 ;  /* 0x0000000700037c02 */ /* 0x000fea0008000f00 */
[----:B-----5:R2:W5:Y:S02]  /*60d0*/  @P3 LDG.E R35, desc[UR46][R2.64] ;  /* 0x0000002e02233981 */ /* 0x020564000c1e1900 */
[----:B-12---:R-:W-:Y:S02]  /*60e0*/  @!P3 IMAD.U32 R35, RZ, RZ, UR4 ;  /* 0x00000004ff23be24 */ /* 0x006fe4000f8e00ff */
.L_x_106:
[----:B------:R-:W-:Y:S05]  /*60f0*/  @!P4 BRA `(.L_x_107) ;  /* 0x000000000020c947 */ /* 0x000fea0003800000 */
[----:B------:R-:W-:Y:S04]  /*6100*/  ISETP.NE.U32.AND P3, PT, R52, RZ, PT ;  /* 0x000000ff3400720c */ /* 0x000fe80003f65070 */
[----:B------:R-:W-:Y:S11]  /*6110*/  ISETP.NE.AND.EX P3, PT, R53, RZ, PT, P3 ;  /* 0x000000ff3500720c */ /* 0x000ff60003f65330 */
[----:B------:R-:W-:Y:S02]  /*6120*/  @!UPT UIADD3 URZ, UPT, UPT, URZ, URZ, URZ ;  /* 0x000000fffffff290 */ /* 0x000fe4000fffe0ff */
[----:B------:R-:W1:Y:S01]  /*6130*/  @P3 LDC.64 R2, c[0x0][0x8a8] ;  /* 0x00022a00ff023b82 */ /* 0x000e620000000a00 */
[----:B------:R-:W-:Y:S04]  /*6140*/  @P3 IMAD R0, R54, UR36, RZ ;  /* 0x0000002436003c24 */ /* 0x000fe8000f8e02ff */
[----:B-1----:R-:W-:Y:S05]  /*6150*/  @P3 IMAD.WIDE R2, R0, 0x4, R2 ;  /* 0x0000000400023825 */ /* 0x002fea00078e0202 */
[----:B-----5:R1:W5:Y:S02]  /*6160*/  @P3 LDG.E R32, desc[UR46][R2.64] ;  /* 0x0000002e02203981 */ /* 0x020364000c1e1900 */
[----:B-1----:R-:W2:Y:S02]  /*6170*/  @!P3 LDC R32, c[0x0][0x8a0] ;  /* 0x00022800ff20bb82 */ /* 0x002ea40000000800 */
.L_x_107:
[----:B-----5:R-:W-:Y:S01]  /*6180*/  FSETP.NEU.AND P3, PT, R35, RZ, PT ;  /* 0x000000ff2300720b */ /* 0x020fe20003f6d000 */
[----:B------:R-:W-:Y:S01]  /*6190*/  IMAD.SHL.U32 R77, R64, 0x2, RZ ;  /* 0x00000002404d7824 */ /* 0x000fe200078e00ff */
[----:B------:R-:W-:Y:S01]  /*61a0*/  SEL R5, RZ, 0xffffffff, P2 ;  /* 0xffffffffff057807 */ /* 0x000fe20001000000 */
[----:B------:R-:W-:Y:S01]  /*61b0*/  BSSY B1, `(.L_x_108) ;  /* 0x0000034000017945 */ /* 0x000fe20003800000 */
[----:B------:R-:W-:Y:S01]  /*61c0*/  @P1 LOP3.LUT P2, RZ, R59, 0xff, RZ, 0xc0, !PT ;  /* 0x000000ff3bff1812 */ /* 0x000fe2000784c0ff */
[----:B------:R-:W-:Y:S01]  /*61d0*/  IMAD.MOV.U32 R39, RZ, RZ, 0x1 ;  /* 0x00000001ff277424 */ /* 0x000fe200078e00ff */
[----:B------:R-:W-:Y:S01]  /*61e0*/  @P1 SEL R0, RZ, 0xffffffff, P3 ;  /* 0xffffffffff001807 */ /* 0x000fe20001800000 */
[C---:B------:R-:W-:Y:S01]  /*61f0*/  IMAD R34, R30.reuse, 0x40, R33 ;  /* 0x000000401e227824 */ /* 0x040fe200078e0221 */
[----:B------:R-:W-:Y:S01]  /*6200*/  LOP3.LUT R71, R71, 0x1, RZ, 0x3c, !PT ;  /* 0x0000000147477812 */ /* 0x000fe200078e3cff */
[----:B------:R-:W-:Y:S01]  /*6210*/  IMAD.MOV.U32 R38, RZ, RZ, RZ ;  /* 0x000000ffff267224 */ /* 0x000fe200078e00ff */
[----:B------:R-:W-:Y:S02]  /*6220*/  @P0 SEL R0, R5, R0, !P2 ;  /* 0x0000000005000207 */ /* 0x000fe40005000000 */
[----:B------:R-:W-:Y:S02]  /*6230*/  CS2R R50, SRZ ;  /* 0x0000000000327805 */ /* 0x000fe4000001ff00 */
[----:B------:R-:W-:Y:S02]  /*6240*/  LEA R74, R30, UR48, 0x3 ;  /* 0x000000301e4a7c11 */ /* 0x000fe4000f8e18ff */
[----:B------:R-:W-:Y:S02]  /*6250*/  CS2R R48, SRZ ;  /* 0x0000000000307805 */ /* 0x000fe4000001ff00 */
[----:B------:R-:W-:Y:S02]  /*6260*/  @P1 LOP3.LUT R0, R0, 0x1, RZ, 0xc0, !PT ;  /* 0x0000000100001812 */ /* 0x000fe400078ec0ff */
[----:B------:R-:W-:Y:S02]  /*6270*/  CS2R R42, SRZ ;  /* 0x00000000002a7805 */ /* 0x000fe4000001ff00 */
[----:B------:R-:W-:Y:S02]  /*6280*/  SHF.L.U32 R3, R70, 0x1f, RZ ;  /* 0x0000001f46037819 */ /* 0x000fe400000006ff */
[----:B------:R-:W-:Y:S02]  /*6290*/  CS2R R40, SRZ ;  /* 0x0000000000287805 */ /* 0x000fe4000001ff00 */
[----:B------:R-:W-:Y:S01]  /*62a0*/  ISETP.NE.U32.OR P5, PT, R0, 0x1, !P1 ;  /* 0x000000010000780c */ /* 0x000fe20004fa5470 */
[----:B------:R-:W-:Y:S01]  /*62b0*/  VIADD R82, R77, UR48 ;  /* 0x000000304d527c36 */ /* 0x000fe20008000000 */
[----:B------:R-:W-:Y:S02]  /*62c0*/  PLOP3.LUT P2, PT, PT, PT, UP1, 0x80, 0x8 ;  /* 0x000000000008781c */ /* 0x000fe40003f4f018 */
[----:B------:R-:W-:Y:S02]  /*62d0*/  SEL R0, RZ, 0xffffffff, P3 ;  /* 0xffffffffff007807 */ /* 0x000fe40001800000 */
[----:B------:R-:W-:Y:S02]  /*62e0*/  LOP3.LUT P3, R75, R59, 0xff, RZ, 0xc0, !PT ;  /* 0x000000ff3b4b7812 */ /* 0x000fe4000786c0ff */
[----:B------:R-:W-:Y:S05]  /*62f0*/  P2R R78, PR, RZ, 0x20 ;  /* 0x00000020ff4e7803 */ /* 0x000fea0000000000 */
[----:B------:R-:W-:Y:S02]  /*6300*/  @P5 SHF.L.U32 R2, R71, 0x1f, RZ ;  /* 0x0000001f47025819 */ /* 0x000fe400000006ff */
[----:B------:R-:W-:Y:S02]  /*6310*/  @P2 SEL R0, R5, R0, !P3 ;  /* 0x0000000005002207 */ /* 0x000fe40005800000 */
[----:B------:R-:W1:Y:S02]  /*6320*/  @P5 SYNCS.PHASECHK.TRANS64.TRYWAIT P1, [UR48+0x40], R2 ;  /* 0x00004002ff0055a7 */ /* 0x000e640008021130 */
[----:B------:R-:W-:Y:S04]  /*6330*/  LOP3.LUT R0, R0, 0x1, RZ, 0xc0, !PT ;  /* 0x0000000100007812 */ /* 0x000fe800078ec0ff */
[----:B------:R-:W-:Y:S04]  /*6340*/  ISETP.NE.U32.AND P4, PT, R0, 0x1, PT ;  /* 0x000000010000780c */ /* 0x000fe80003f85070 */
[----:B------:R-:W-:Y:S01]  /*6350*/  P2R R80, PR, RZ, 0x10 ;  /* 0x00000010ff507803 */ /* 0x000fe20000000000 */
[----:B------:R3:W4:Y:S01]  /*6360*/  SYNCS.PHASECHK.TRANS64.TRYWAIT P0, [R74+URZ+0xb0], R3 ;  /* 0x0000b0034a0075a7 */ /* 0x00072200080011ff */
[----:B-1----:R-:W-:Y:S01]  /*6370*/  @P5 SEL R39, RZ, 0x1, !P1 ;  /* 0x00000001ff275807 */ /* 0x002fe20004800000 */
[----:B---3--:R-:W-:Y:S06]  /*6380*/  @!P5 BRA `(.L_x_109) ;  /* 0x000000000058d947 */ /* 0x008fec0003800000 */
[C---:B------:R-:W-:Y:S01]  /*6390*/  VIADD R0, R82.reuse, 0x200 ;  /* 0x0000020052007836 */ /* 0x040fe20000000000 */
[----:B------:R-:W-:Y:S01]  /*63a0*/  LOP3.LUT P5, RZ, R65, 0x40, RZ, 0xc0, !PT ;  /* 0x0000004041ff7812 */ /* 0x000fe200078ac0ff */
[----:B------:R-:W-:Y:S01]  /*63b0*/  BSSY B0, `(.L_x_110) ;  /* 0x000000e000007945 */ /* 0x000fe20003800000 */
[----:B------:R-:W-:Y:S01]  /*63c0*/  ISETP.NE.AND P2, PT, R39, RZ, PT ;  /* 0x000000ff2700720c */ /* 0x000fe20003f45270 */
[----:B------:R-:W-:Y:S01]  /*63d0*/  @P4 VIADD R2, R82, 0x210 ;  /* 0x0000021052024836 */ /* 0x000fe20000000000 */
[----:B------:R-:W-:Y:S01]  /*63e0*/  PLOP3.LUT P1, PT, PT, PT, PT, 0x8, 0x80 ;  /* 0x000000000080781c */ /* 0x000fe20003f2e170 */
[----:B------:R-:W-:Y:S01]  /*63f0*/  IMAD.MOV.U32 R51, RZ, RZ, RZ ;  /* 0x000000ffff337224 */ /* 0x000fe200078e00ff */
[----:B------:R-:W-:Y:S02]  /*6400*/  @P4 PLOP3.LUT P1, PT, P5, PT, PT, 0x80, 0x8 ;  /* 0x000000000008481c */ /* 0x000fe40002f2f070 */
[----:B------:R-:W-:Y:S02]  /*6410*/  CS2R R48, SRZ ;  /* 0x0000000000307805 */ /* 0x000fe4000001ff00 */
[----:B------:R-:W-:Y:S02]  /*6420*/  CS2R R42, SRZ ;  /* 0x00000000002a7805 */ /* 0x000fe4000001ff00 */
[----:B------:R-:W-:Y:S07]  /*6430*/  CS2R R40, SRZ ;  /* 0x0000000000287805 */ /* 0x000fee000001ff00 */
[----:B------:R-:W-:Y:S01]  /*6440*/  @P1 VIADD R2, R0, 0xfffffff0 ;  /* 0xfffffff000021836 */ /* 0x000fe20000000000 */
[----:B------:R-:W-:Y:S06]  /*6450*/  @P2 BRA `(.L_x_111) ;  /* 0x00000000000c2947 */ /* 0x000fec0003800000 */
[----:B------:R-:W-:Y:S04]  /*6460*/  SHF.L.U32 R5, R71, 0x1f, RZ ;  /* 0x0000001f47057819 */ /* 0x000fe800000006ff */
[----:B------:R-:W1:Y:S02]  /*6470*/  SYNCS.PHASECHK.TRANS64.TRYWAIT P1, [UR48+0x40], R5 ;  /* 0x00004005ff0075a7 */ /* 0x000e640008021130 */
[----:B-1----:R-:W-:Y:S05]  /*6480*/  @!P1 BRA `(.L_x_112) ;  /* 0x0000003000349947 */ /* 0x002fea0003800000 */
.L_x_111:
[----:B------:R-:W-:Y:S05]  /*6490*/  BSYNC B0 ;  /* 0x0000000000007941 */ /* 0x000fea0003800000 */
.L_x_110:
[----:B------:R-:W-:Y:S01]  /*64a0*/  ISETP.NE.AND P1, PT, R80, RZ, PT ;  /* 0x000000ff5000720c */ /* 0x000fe20003f25270 */
[----:B------:R-:W-:Y:S11]  /*64b0*/  HFMA2 R38, -RZ, RZ, 0, 5.9604644775390625e-08 ;  /* 0x00000001ff267431 */ /* 0x000ff600000001ff */
[----:B------:R-:W-:Y:S01]  /*64c0*/  @!UPT UIADD3 URZ, UPT, UPT, URZ, URZ, URZ ;  /* 0x000000fffffff290 */ /* 0x000fe2000fffe0ff */
[----:B------:R3:W1:Y:S04]  /*64d0*/  @P1 LDS.128 R48, [R2] ;  /* 0x0000000002301984 */ /* 0x0006680000000c00 */
[----:B------:R3:W1:Y:S02]  /*64e0*/  @P1 LDS.128 R40, [R77+UR48+0x200] ;  /* 0x000200304d281984 */ /* 0x0006640008000c00 */
.L_x_109:
[----:B------:R-:W-:Y:S05]  /*64f0*/  BSYNC B1 ;  /* 0x0000000000017941 */ /* 0x000fea0003800000 */
.L_x_108:
[----:B-1----:R-:W-:Y:S04]  /*6500*/  SHF.R.U32.HI R5, RZ, 0x15, R34 ;  /* 0x00000015ff057819 */ /* 0x002fe80000011622 */
[----:B------:R-:W-:Y:S01]  /*6510*/  LOP3.LUT P1, RZ, R5, 0x3, R66, 0x48, !PT ;  /* 0x0000000305ff7812 */ /* 0x000fe20007824842 */
[----:B------:R-:W-:Y:S01]  /*6520*/  @!UPT UIADD3 URZ, UPT, UPT, URZ, URZ, URZ ;  /* 0x000000fffffff290 */ /* 0x000fe2000fffe0ff */
[----:B----4-:R-:W-:Y:S11]  /*6530*/  @P0 BRA `(.L_x_113) ;  /* 0x0000000000080947 */ /* 0x010ff60003800000 */
[----:B------:R-:W1:Y:S02]  /*6540*/  SYNCS.PHASECHK.TRANS64.TRYWAIT P0, [R74+URZ+0xb0], R3 ;  /* 0x0000b0034a0075a7 */ /* 0x000e6400080011ff */
[----:B-1----:R-:W-:Y:S05]  /*6550*/  @!P0 BRA `(.L_x_114) ;  /* 0x0000003000188947 */ /* 0x002fea0003800000 */
.L_x_113:
[----:B------:R-:W-:Y:S05]  /*6560*/  @!P1 BRA `(.L_x_115) ;  /* 0x0000000000409947 */ /* 0x000fea0003800000 */
[----:B------:R-:W4:Y:S01]  /*6570*/  LDCU.64 UR8, c[0x4][0x70] ;  /* 0x01000e00ff0877ac */ /* 0x000f220008000a00 */
[----:B-1----:R-:W-:Y:S01]  /*6580*/  MOV R3, 0x0 ;  /* 0x0000000000037802 */ /* 0x002fe20000000f00 */
[----:B------:R-:W-:Y:S02]  /*6590*/  HFMA2 R12, -RZ, RZ, 0, 5.9604644775390625e-08 ;  /* 0x00000001ff0c7431 */ /* 0x000fe400000001ff */
[----:B------:R-:W-:Y:S02]  /*65a0*/  IMAD.MOV.U32 R8, RZ, RZ, 0x192 ;  /* 0x00000192ff087424 */ /* 0x000fe400078e00ff */
[----:B------:R-:W-:Y:S01]  /*65b0*/  IMAD.MOV.U32 R13, RZ, RZ, RZ ;  /* 0x000000ffff0d7224 */ /* 0x000fe200078e00ff */
[----:B------:R-:W1:Y:S01]  /*65c0*/  LDCU.64 UR6, c[0x4][0x78] ;  /* 0x01000f00ff0677ac */ /* 0x000e620008000a00 */
[----:B---3--:R-:W3:Y:S01]  /*65d0*/  LDC.64 R2, c[0x4][R3] ;  /* 0x0100000003027b82 */ /* 0x008ee20000000a00 */
[----:B------:R-:W5:Y:S01]  /*65e0*/  LDCU.64 UR4, c[0x4][0x10] ;  /* 0x01000200ff0477ac */ /* 0x000f620008000a00 */
[----:B----4-:R-:W-:Y:S01]  /*65f0*/  MOV R5, UR9 ;  /* 0x0000000900057c02 */ /* 0x010fe20008000f00 */
[----:B------:R-:W-:Y:S01]  /*6600*/  IMAD.U32 R4, RZ, RZ, UR8 ;  /* 0x00000008ff047e24 */ /* 0x000fe2000f8e00ff */
[----:B-1----:R-:W-:Y:S01]  /*6610*/  MOV R7, UR7 ;  /* 0x0000000700077c02 */ /* 0x002fe20008000f00 */
[----:B------:R-:W-:Y:S01]  /*6620*/  IMAD.U32 R6, RZ, RZ, UR6 ;  /* 0x00000006ff067e24 */ /* 0x000fe2000f8e00ff */
[----:B-----5:R-:W-:Y:S01]  /*6630*/  MOV R11, UR5 ;  /* 0x00000005000b7c02 */ /* 0x020fe20008000f00 */
[----:B------:R-:W-:Y:S02]  /*6640*/  IMAD.U32 R10, RZ, RZ, UR4 ;  /* 0x00000004ff0a7e24 */ /* 0x000fe4000f8e00ff */
[----:B------:R-:W-:Y:S07]  /*6650*/  LEPC R20, `(.L_x_115) ;  /* 0x000000001014794e */ /* 0x000fee0000000000 */
[----:B--23--:R-:W-:Y:S05]  /*6660*/  CALL.ABS.NOINC R2 ;  /* 0x0000000002007343 */ /* 0x00cfea0003c00000 */
.L_x_115:
[----:B------:R-:W-:Y:S05]  /*6670*/  WARPSYNC.ALL ;  /* 0x0000000000007948 */ /* 0x000fea0003800000 */
[----:B------:R-:W-:Y:S01]  /*6680*/  R2UR UR4, R34 ;  /* 0x00000000220472ca */ /* 0x000fe200000e0000 */
[--C-:B------:R-:W-:Y:S01]  /*6690*/  HADD2.F32 R20, -RZ, R40.reuse.H0_H0 ;  /* 0x20000028ff147230 */ /* 0x100fe20000004100 */
[----:B------:R-:W-:Y:S01]  /*66a0*/  MOV R81, 0x10 ;  /* 0x0000001000517802 */ /* 0x000fe20000000f00 */
[----:B------:R-:W-:Y:S01]  /*66b0*/  HADD2.F32 R21, -RZ, R40.H1_H1 ;  /* 0x30000028ff157230 */ /* 0x000fe20000004100 */
[----:B------:R-:W-:Y:S01]  /*66c0*/  LOP3.LUT P6, RZ, R65, 0x40, RZ, 0xc0, !PT ;  /* 0x0000004041ff7812 */ /* 0x000fe200078cc0ff */
[----:B------:R-:W-:Y:S01]  /*66d0*/  HADD2.F32 R36, -RZ, R41.H1_H1 ;  /* 0x30000029ff247230 */ /* 0x000fe20000004100 */
[----:B------:R-:W-:Y:S01]  /*66e0*/  ISETP.NE.AND P0, PT, R72, RZ, PT ;  /* 0x000000ff4800720c */ /* 0x000fe20003f05270 */
[----:B------:R-:W-:Y:S01]  /*66f0*/  HADD2.F32 R37, -RZ, R43.H0_H0 ;  /* 0x2000002bff257230 */ /* 0x000fe20000004100 */
[----:B------:R-:W-:Y:S01]  /*6700*/  SEL R81, R81, 0xfffffff0, !P6 ;  /* 0xfffffff051517807 */ /* 0x000fe20007000000 */
[----:B------:R-:W-:Y:S03]  /*6710*/  BSSY.RECONVERGENT B0, `(.L_x_116) ;  /* 0x000004f000007945 */ /* 0x000fe60003800200 */
[----:B------:R-:W-:Y:S01]  /*6720*/  IADD3 R79, PT, PT, R82, R81, RZ ;  /* 0x00000051524f7210 */ /* 0x000fe20007ffe0ff */
[----:B------:R-:W2:Y:S02]  /*6730*/  LDTM.x16 R4, tmem[UR4] ;  /* 0x00000004000479ee */ /* 0x000ea40008240000 */
[C---:B--2---:R-:W-:Y:S01]  /*6740*/  FMUL R0, R32.reuse, R4 ;  /* 0x0000000420007220 */ /* 0x044fe20000400000 */
[C---:B---3--:R-:W-:Y:S01]  /*6750*/  FMUL R2, R32.reuse, R5 ;  /* 0x0000000520027220 */ /* 0x048fe20000400000 */
[C---:B-1----:R-:W-:Y:S01]  /*6760*/  FMUL R3, R32.reuse, R6 ;  /* 0x0000000620037220 */ /* 0x042fe20000400000 */
[C---:B------:R-:W-:Y:S01]  /*6770*/  FMUL R7, R32.reuse, R7 ;  /* 0x0000000720077220 */ /* 0x040fe20000400000 */
[C---:B------:R-:W-:Y:S01]  /*6780*/  FFMA R0, R35.reuse, R20, R0 ;  /* 0x0000001423007223 */ /* 0x040fe20000000000 */
[----:B------:R-:W-:Y:S02]  /*6790*/  HADD2.F32 R20, -RZ, R41.H0_H0 ;  /* 0x20000029ff147230 */ /* 0x000fe40000004100 */
[C---:B------:R-:W-:Y:S01]  /*67a0*/  FFMA R2, R35.reuse, R21, R2 ;  /* 0x0000001523027223 */ /* 0x040fe20000000002 */
[--C-:B------:R-:W-:Y:S02]  /*67b0*/  HADD2.F32 R21, -RZ, R42.reuse.H0_H0 ;  /* 0x2000002aff157230 */ /* 0x100fe40000004100 */
[C---:B------:R-:W-:Y:S01]  /*67c0*/  FMUL R4, R32.reuse, R8 ;  /* 0x0000000820047220 */ /* 0x040fe20000400000 */
[C---:B------:R-:W-:Y:S01]  /*67d0*/  FMUL R5, R32.reuse, R9 ;  /* 0x0000000920057220 */ /* 0x040fe20000400000 */
[C---:B------:R-:W-:Y:S01]  /*67e0*/  FFMA R3, R35.reuse, R20, R3 ;  /* 0x0000001423037223 */ /* 0x040fe20000000003 */
[----:B------:R-:W-:Y:S02]  /*67f0*/  HADD2.F32 R20, -RZ, R42.H1_H1 ;  /* 0x3000002aff147230 */ /* 0x000fe40000004100 */
[C---:B------:R-:W-:Y:S01]  /*6800*/  FFMA R7, R35.reuse, R36, R7 ;  /* 0x0000002423077223 */ /* 0x040fe20000000007 */
[C---:B------:R-:W-:Y:S01]  /*6810*/  FMUL R6, R32.reuse, R10 ;  /* 0x0000000a20067220 */ /* 0x040fe20000400000 */
[----:B------:R-:W-:Y:S02]  /*6820*/  HADD2.F32 R36, -RZ, R43.H1_H1 ;  /* 0x3000002bff247230 */ /* 0x000fe40000004100 */
[C---:B------:R-:W-:Y:S01]  /*6830*/  FMUL R11, R32.reuse, R11 ;  /* 0x0000000b200b7220 */ /* 0x040fe20000400000 */
[C---:B------:R-:W-:Y:S01]  /*6840*/  FFMA R4, R35.reuse, R21, R4 ;  /* 0x0000001523047223 */ /* 0x040fe20000000004 */
[C---:B------:R-:W-:Y:S01]  /*6850*/  FFMA R5, R35.reuse, R20, R5 ;  /* 0x0000001423057223 */ /* 0x040fe20000000005 */
[C---:B------:R-:W-:Y:S01]  /*6860*/  FFMA R6, R35.reuse, R37, R6 ;  /* 0x0000002523067223 */ /* 0x040fe20000000006 */
[--C-:B------:R-:W-:Y:S02]  /*6870*/  HADD2.F32 R20, -RZ, R48.reuse.H0_H0 ;  /* 0x20000030ff147230 */ /* 0x100fe40000004100 */
[C---:B------:R-:W-:Y:S01]  /*6880*/  FFMA R11, R35.reuse, R36, R11 ;  /* 0x00000024230b7223 */ /* 0x040fe2000000000b */
[C---:B------:R-:W-:Y:S01]  /*6890*/  FMUL R8, R32.reuse, R12 ;  /* 0x0000000c20087220 */ /* 0x040fe20000400000 */
[----:B------:R-:W-:Y:S02]  /*68a0*/  HADD2.F32 R36, -RZ, R48.H1_H1 ;  /* 0x30000030ff247230 */ /* 0x000fe40000004100 */
[C---:B------:R-:W-:Y:S01]  /*68b0*/  FMUL R9, R32.reuse, R13 ;  /* 0x0000000d20097220 */ /* 0x040fe20000400000 */
[--C-:B------:R-:W-:Y:S02]  /*68c0*/  HADD2.F32 R21, -RZ, R49.reuse.H0_H0 ;  /* 0x20000031ff157230 */ /* 0x100fe40000004100 */
[C---:B------:R-:W-:Y:S01]  /*68d0*/  FMUL R10, R32.reuse, R14 ;  /* 0x0000000e200a7220 */ /* 0x040fe20000400000 */
[C---:B------:R-:W-:Y:S01]  /*68e0*/  FFMA R8, R35.reuse, R20, R8 ;  /* 0x0000001423087223 */ /* 0x040fe20000000008 */
[----:B------:R-:W-:Y:S02]  /*68f0*/  HADD2.F32 R20, -RZ, R49.H1_H1 ;  /* 0x30000031ff147230 */ /* 0x000fe40000004100 */
[C---:B------:R-:W-:Y:S01]  /*6900*/  FFMA R9, R35.reuse, R36, R9 ;  /* 0x0000002423097223 */ /* 0x040fe20000000009 */
[C---:B------:R-:W-:Y:S01]  /*6910*/  FMUL R15, R32.reuse, R15 ;  /* 0x0000000f200f7220 */ /* 0x040fe20000400000 */
[C---:B------:R-:W-:Y:S01]  /*6920*/  FFMA R10, R35.reuse, R21, R10 ;  /* 0x00000015230a7223 */ /* 0x040fe2000000000a */
[--C-:B------:R-:W-:Y:S02]  /*6930*/  HADD2.F32 R21, -RZ, R50.reuse.H0_H0 ;  /* 0x20000032ff157230 */ /* 0x100fe40000004100 */
[C---:B------:R-:W-:Y:S01]  /*6940*/  FMUL R12, R32.reuse, R16 ;  /* 0x00000010200c7220 */ /* 0x040fe20000400000 */
[----:B------:R-:W-:Y:S02]  /*6950*/  HADD2.F32 R36, -RZ, R50.H1_H1 ;  /* 0x30000032ff247230 */ /* 0x000fe40000004100 */
[C---:B------:R-:W-:Y:S01]  /*6960*/  FFMA R15, R35.reuse, R20, R15 ;  /* 0x00000014230f7223 */ /* 0x040fe2000000000f */
[C---:B------:R-:W-:Y:S01]  /*6970*/  FMUL R13, R32.reuse, R17 ;  /* 0x00000011200d7220 */ /* 0x040fe20000400000 */
[--C-:B------:R-:W-:Y:S02]  /*6980*/  HADD2.F32 R37, -RZ, R51.reuse.H0_H0 ;  /* 0x20000033ff257230 */ /* 0x100fe40000004100 */
[C---:B------:R-:W-:Y:S01]  /*6990*/  FMUL R14, R32.reuse, R18 ;  /* 0x00000012200e7220 */ /* 0x040fe20000400000 */
[----:B------:R-:W-:Y:S02]  /*69a0*/  HADD2.F32 R20, -RZ, R51.H1_H1 ;  /* 0x30000033ff147230 */ /* 0x000fe40000004100 */
[----:B------:R-:W-:Y:S01]  /*69b0*/  FMUL R19, R32, R19 ;  /* 0x0000001320137220 */ /* 0x000fe20000400000 */
[----:B------:R-:W-:Y:S01]  /*69c0*/  F2FP.F16.F32.PACK_AB R44, R2, R0 ;  /* 0x00000000022c723e */ /* 0x000fe200000000ff */
[----:B------:R-:W-:Y:S01]  /*69d0*/  FFMA R12, R35, R21, R12 ;  /* 0x00000015230c7223 */ /* 0x000fe2000000000c */
[----:B------:R-:W-:Y:S01]  /*69e0*/  F2FP.F16.F32.PACK_AB R45, R7, R3 ;  /* 0x00000003072d723e */ /* 0x000fe200000000ff */
[----:B------:R-:W-:Y:S01]  /*69f0*/  FFMA R13, R35, R36, R13 ;  /* 0x00000024230d7223 */ /* 0x000fe2000000000d */
[----:B------:R-:W-:Y:S01]  /*6a00*/  F2FP.F16.F32.PACK_AB R46, R5, R4 ;  /* 0x00000004052e723e */ /* 0x000fe200000000ff */
[----:B------:R-:W-:Y:S01]  /*6a10*/  FFMA R14, R35, R37, R14 ;  /* 0x00000025230e7223 */ /* 0x000fe2000000000e */
[----:B------:R-:W-:Y:S01]  /*6a20*/  F2FP.F16.F32.PACK_AB R47, R11, R6 ;  /* 0x000000060b2f723e */ /* 0x000fe200000000ff */
[----:B------:R-:W-:Y:S01]  /*6a30*/  FFMA R19, R35, R20, R19 ;  /* 0x0000001423137223 */ /* 0x000fe20000000013 */
[----:B------:R-:W-:Y:S02]  /*6a40*/  F2FP.F16.F32.PACK_AB R84, R9, R8 ;  /* 0x000000080954723e */ /* 0x000fe400000000ff */
[----:B------:R-:W-:Y:S01]  /*6a50*/  F2FP.F16.F32.PACK_AB R85, R15, R10 ;  /* 0x0000000a0f55723e */ /* 0x000fe200000000ff */
[----:B------:R1:W-:Y:S01]  /*6a60*/  STS.128 [R77+UR48+0x200], R44 ;  /* 0x0002002c4d007988 */ /* 0x0003e20008000c30 */
[----:B------:R-:W-:Y:S02]  /*6a70*/  F2FP.F16.F32.PACK_AB R86, R13, R12 ;  /* 0x0000000c0d56723e */ /* 0x000fe400000000ff */
[----:B------:R-:W-:Y:S05]  /*6a80*/  F2FP.F16.F32.PACK_AB R87, R19, R14 ;  /* 0x0000000e1357723e */ /* 0x000fea00000000ff */
[----:B------:R1:W-:Y:S01]  /*6a90*/  STS.128 [R79+0x200], R84 ;  /* 0x000200544f007388 */ /* 0x0003e20000000c00 */
[----:B------:R-:W-:Y:S01]  /*6aa0*/  @!PT LDS RZ, [RZ] ;  /* 0x00000000fffff984 */ /* 0x000fe20000000800 */
[----:B------:R-:W-:Y:S01]  /*6ab0*/  @!PT LDS RZ, [RZ] ;  /* 0x00000000fffff984 */ /* 0x000fe20000000800 */
[----:B------:R-:W-:Y:S01]  /*6ac0*/  @!PT LDS RZ, [RZ] ;  /* 0x00000000fffff984 */ /* 0x000fe20000000800 */
[----:B------:R-:W-:Y:S01]  /*6ad0*/  @!PT LDS RZ, [RZ] ;  /* 0x00000000fffff984 */ /* 0x000fe20000000800 */
[----:B------:R2:W-:Y:S07]  /*6ae0*/  MEMBAR.ALL.CTA ;  /* 0x0000000000007992 */ /* 0x0005ee0000008000 */
[----:B--2---:R-:W2:Y:S02]  /*6af0*/  FENCE.VIEW.ASYNC.S ;  /* 0x00000000000073c6 */ /* 0x004ea40000000000 */
[----:B--2---:R-:W-:Y:S06]  /*6b00*/  BAR.SYNC.DEFER_BLOCKING 0x1, 0x80 ;  /* 0x0042000000007b1d */ /* 0x004fec0000010000 */
[----:B------:R-:W-:Y:S05]  /*6b10*/  @P0 BRA `(.L_x_117) ;  /* 0x0000000000380947 */ /* 0x000fea0003800000 */
[----:B------:R-:W-:Y:S02]  /*6b20*/  UIADD3 UR4, UPT, UPT, UR48, 0x200, URZ ;  /* 0x0000020030047890 */ /* 0x000fe4000fffe0ff */
[----:B------:R-:W-:Y:S01]  /*6b30*/  UIADD3 UR8, UP0, UPT, UR52, 0x680, URZ ;  /* 0x0000068034087890 */ /* 0x000fe2000ff1e0ff */
[----:B------:R-:W-:Y:S01]  /*6b40*/  UMOV UR43, UR36 ;  /* 0x00000024002b7c82 */ /* 0x000fe20008000000 */
[----:B------:R-:W-:Y:S02]  /*6b50*/  UIADD3 UR5, UPT, UPT, UR41, 0x40, URZ ;  /* 0x0000004029057890 */ /* 0x000fe4000fffe0ff */
[----:B------:R-:W-:Y:S01]  /*6b60*/  MOV R67, UR4 ;  /* 0x0000000400437c02 */ /* 0x000fe20008000f00 */
[----:B------:R-:W-:Y:S02]  /*6b70*/  UIADD3.X UR9, UPT, UPT, URZ, UR53, URZ, UP0, !UPT ;  /* 0x00000035ff097290 */ /* 0x000fe400087fe4ff */
[----:B------:R-:W-:Y:S01]  /*6b80*/  UIADD3 UR4, UPT, UPT, UR48, 0xa00, URZ ;  /* 0x00000a0030047890 */ /* 0x000fe2000fffe0ff */
[----:B------:R-:W-:Y:S01]  /*6b90*/  R2UR UR40, R67 ;  /* 0x00000000432872ca */ /* 0x000fe200000e0000 */
[----:B------:R-:W-:Y:S01]  /*6ba0*/  UMOV UR6, UR42 ;  /* 0x0000002a00067c82 */ /* 0x000fe20008000000 */
[----:B------:R-:W-:Y:S11]  /*6bb0*/  UMOV UR7, UR36 ;  /* 0x0000002400077c82 */ /* 0x000ff60008000000 */
[----:B------:R2:W-:Y:S01]  /*6bc0*/  UTMASTG.3D [UR40], [UR8] ;  /* 0x00000028080073b5 */ /* 0x0005e20008010000 */
[----:B------:R2:W-:Y:S01]  /*6bd0*/  UTMASTG.3D [UR4], [UR8] ;  /* 0x00000004080073b5 */ /* 0x0005e20008010000 */
[----:B------:R0:W-:Y:S01]  /*6be0*/  UTMACMDFLUSH ;  /* 0x00000000000079b7 */ /* 0x0001e20000000000 */
[----:B--2---:R-:W-:Y:S04]  /*6bf0*/  DEPBAR.LE SB0, 0x1 ;  /* 0x000080400000791a */ /* 0x004fe80000000000 */
.L_x_117:
[----:B------:R-:W-:Y:S05]  /*6c00*/  BSYNC.RECONVERGENT B0 ;  /* 0x0000000000007941 */ /* 0x000fea0003800200 */
.L_x_116:
[----:B------:R-:W-:Y:S01]  /*6c10*/  BAR.SYNC.DEFER_BLOCKING 0x1, 0x80 ;  /* 0x0042000000007b1d */ /* 0x000fe20000010000 */
[----:B------:R-:W-:Y:S01]  /*6c20*/  ISETP.NE.AND P1, PT, R78, RZ, PT ;  /* 0x000000ff4e00720c */ /* 0x000fe20003f25270 */
[----:B------:R-:W-:Y:S01]  /*6c30*/  UISETP.NE.AND UP0, UPT, UR49, URZ, UPT ;  /* 0x000000ff3100728c */ /* 0x000fe2000bf05270 */
[----:B------:R-:W-:Y:S11]  /*6c40*/  LEA R3, R38, UR48, 0x3 ;  /* 0x0000003026037c11 */ /* 0x000ff6000f8e18ff */
[----:B------:R-:W-:Y:S01]  /*6c50*/  @P1 SHF.L.U32 R2, R71, 0x1f, RZ ;  /* 0x0000001f47021819 */ /* 0x000fe200000006ff */
[----:B------:R-:W-:Y:S06]  /*6c60*/  BRA.U !UP0, `(.L_x_118) ;  /* 0x0000000108247547 */ /* 0x000fec000b800000 */
[----:B------:R-:W-:Y:S01]  /*6c70*/  IMAD.U32 R5, RZ, RZ, UR51 ;  /* 0x00000033ff057e24 */ /* 0x000fe2000f8e00ff */
[----:B------:R-:W-:Y:S01]  /*6c80*/  MOV R0, UR37 ;  /* 0x0000002500007c02 */ /* 0x000fe20008000f00 */
[----:B------:R-:W-:Y:S03]  /*6c90*/  UIADD3 UR51, UPT, UPT, UR51, 0x1, URZ ;  /* 0x0000000133337890 */ /* 0x000fe6000fffe0ff */
[----:B------:R-:W-:Y:S01]  /*6ca0*/  @P1 LEA R5, R5, UR48, 0x3 ;  /* 0x0000003005051c11 */ /* 0x000fe2000f8e18ff */
[----:B------:R-:W-:Y:S04]  /*6cb0*/  UISETP.NE.AND UP0, UPT, UR51, 0x4, UPT ;  /* 0x000000043300788c */ /* 0x000fe8000bf05270 */
[----:B------:R-:W-:Y:S01]  /*6cc0*/  @P1 VIADD R5, R5, 0x60 ;  /* 0x0000006005051836 */ /* 0x000fe20000000000 */
[----:B------:R-:W-:Y:S04]  /*6cd0*/  USEL UR51, UR51, URZ, UP0 ;  /* 0x000000ff33337287 */ /* 0x000fe80008000000 */
[----:B------:R-:W-:Y:S04]  /*6ce0*/  @P1 PRMT R0, R0, 0x654, R5 ;  /* 0x0000065400001816 */ /* 0x000fe80000000005 */
[----:B------:R2:W-:Y:S04]  /*6cf0*/  @P1 SYNCS.ARRIVE.TRANS64.RED.A1T0 RZ, [R0+URZ], RZ ;  /* 0x000000ff00ff19a7 */ /* 0x0005e800081004ff */
.L_x_118:
[----:B------:R-:W3:Y:S01]  /*6d00*/  @P1 SYNCS.PHASECHK.TRANS64.TRYWAIT P0, [R3+URZ+0x40], R2 ;  /* 0x00004002030015a7 */ /* 0x000ee200080011ff */
[----:B------:R-:W-:Y:S01]  /*6d10*/  BSSY B1, `(.L_x_119) ;  /* 0x0000012000017945 */ /* 0x000fe20003800000 */
[----:B---3--:R-:W-:Y:S03]  /*6d20*/  @P1 SEL R39, RZ, 0x1, !P0 ;  /* 0x00000001ff271807 */ /* 0x008fe60004000000 */
[----:B------:R-:W-:Y:S05]  /*6d30*/  @!P1 BRA `(.L_x_120) ;  /* 0x00000000003c9947 */ /* 0x000fea0003800000 */
[----:B------:R-:W-:Y:S01]  /*6d40*/  ISETP.NE.AND P1, PT, R80, RZ, PT ;  /* 0x000000ff5000720c */ /* 0x000fe20003f25270 */
[----:B------:R-:W-:Y:S01]  /*6d50*/  BSSY B0, `(.L_x_121) ;  /* 0x0000009000007945 */ /* 0x000fe20003800000 */
[----:B------:R-:W-:Y:S11]  /*6d60*/  ISETP.NE.AND P0, PT, R39, RZ, PT ;  /* 0x000000ff2700720c */ /* 0x000ff60003f05270 */
[----:B------:R-:W-:Y:S05]  /*6d70*/  @P1 IMAD R4, R38, 0x1000, R77 ;  /* 0x0000100026041824 */ /* 0x000fea00078e024d */
[----:B------:R-:W-:Y:S05]  /*6d80*/  @P1 IADD3 R2, PT, PT, R4, UR48, RZ ;  /* 0x0000003004021c10 */ /* 0x000fea000fffe0ff */
[----:B------:R-:W-:Y:S01]  /*6d90*/  @P1 IMAD.IADD R2, R81, 0x1, R2 ;  /* 0x0000000151021824 */ /* 0x000fe200078e0202 */
[----:B------:R-:W-:Y:S06]  /*6da0*/  @P0 BRA `(.L_x_122) ;  /* 0x00000000000c0947 */ /* 0x000fec0003800000 */
[----:B--2---:R-:W-:Y:S04]  /*6db0*/  SHF.L.U32 R0, R71, 0x1f, RZ ;  /* 0x0000001f47007819 */ /* 0x004fe800000006ff */
[----:B------:R-:W2:Y:S02]  /*6dc0*/  SYNCS.PHASECHK.TRANS64.TRYWAIT P0, [R3+URZ+0x40], R0 ;  /* 0x00004000030075a7 */ /* 0x000ea400080011ff */
[----:B--2---:R-:W-:Y:S05]  /*6dd0*/  @!P0 BRA `(.L_x_123) ;  /* 0x00000028000c8947 */ /* 0x004fea0003800000 */
.L_x_122:
[----:B------:R-:W-:Y:S05]  /*6de0*/  BSYNC B0 ;  /* 0x0000000000007941 */ /* 0x000fea0003800000 */
.L_x_121:
[----:B------:R-:W-:Y:S02]  /*6df0*/  ISETP.NE.AND P0, PT, R80, RZ, PT ;  /* 0x000000ff5000720c */ /* 0x000fe40003f05270 */
[----:B------:R-:W-:Y:S11]  /*6e00*/  IADD3 R38, PT, PT, R38, 0x1, RZ ;  /* 0x0000000126267810 */ /* 0x000ff60007ffe0ff */
[----:B------:R3:W4:Y:S04]  /*6e10*/  @P0 LDS.128 R40, [R4+UR48+0x200] ;  /* 0x0002003004280984 */ /* 0x0007280008000c00 */
[----:B------:R3:W1:Y:S02]  /*6e20*/  @P0 LDS.128 R48, [R2+0x200] ;  /* 0x0002000002300984 */ /* 0x0006640000000c00 */
.L_x_120:
[----:B------:R-:W-:Y:S05]  /*6e30*/  BSYNC B1 ;  /* 0x0000000000017941 */ /* 0x000fea0003800000 */
.L_x_119:
[----:B--2---:R-:W-:Y:S05]  /*6e40*/  VIADD R3, R34, 0x10 ;  /* 0x0000001022037836 */ /* 0x004fea0000000000 */
[----:B------:R-:W-:Y:S04]  /*6e50*/  SHF.R.U32.HI R3, RZ, 0x15, R3 ;  /* 0x00000015ff037819 */ /* 0x000fe80000011603 */
[----:B------:R-:W-:Y:S11]  /*6e60*/  LOP3.LUT P0, RZ, R3, 0x3, R66, 0x48, !PT ;  /* 0x0000000303ff7812 */ /* 0x000ff60007804842 */
[----:B------:R-:W-:Y:S02]  /*6e70*/  @!UPT UIADD3 URZ, UPT, UPT, URZ, URZ, URZ ;  /* 0x000000fffffff290 */ /* 0x000fe4000fffe0ff */
[----:B------:R-:W-:Y:S05]  /*6e80*/  @!P0 BRA `(.L_x_124) ;  /* 0x0000000000408947 */ /* 0x000fea0003800000 */
[----:B------:R-:W2:Y:S01]  /*6e90*/  LDCU.64 UR8, c[0x4][0x70] ;  /* 0x01000e00ff0877ac */ /* 0x000ea20008000a00 */
[----:B------:R-:W-:Y:S01]  /*6ea0*/  MOV R3, 0x0 ;  /* 0x0000000000037802 */ /* 0x000fe20000000f00 */
[----:B------:R-:W-:Y:S02]  /*6eb0*/  HFMA2 R12, -RZ, RZ, 0, 5.9604644775390625e-08 ;  /* 0x00000001ff0c7431 */ /* 0x000fe400000001ff */
[----:B------:R-:W-:Y:S02]  /*6ec0*/  IMAD.MOV.U32 R8, RZ, RZ, 0x192 ;  /* 0x00000192ff087424 */ /* 0x000fe400078e00ff */
[----:B------:R-:W-:Y:S01]  /*6ed0*/  IMAD.MOV.U32 R13, RZ, RZ, RZ ;  /* 0x000000ffff0d7224 */ /* 0x000fe200078e00ff */
[----:B------:R-:W5:Y:S01]  /*6ee0*/  LDCU.64 UR6, c[0x4][0x78] ;  /* 0x01000f00ff0677ac */ /* 0x000f620008000a00 */
[----:B---3--:R-:W3:Y:S01]  /*6ef0*/  LDC.64 R2, c[0x4][R3] ;  /* 0x0100000003027b82 */ /* 0x008ee20000000a00 */
[----:B------:R-:W4:Y:S01]  /*6f00*/  LDCU.64 UR4, c[0x4][0x10] ;  /* 0x01000200ff0477ac */ /* 0x000f220008000a00 */
[----:B--2---:R-:W-:Y:S01]  /*6f10*/  MOV R5, UR9 ;  /* 0x0000000900057c02 */ /* 0x004fe20008000f00 */
[----:B------:R-:W-:Y:S01]  /*6f20*/  IMAD.U32 R4, RZ, RZ, UR8 ;  /* 0x00000008ff047e24 */ /* 0x000fe2000f8e00ff */
[----:B-----5:R-:W-:Y:S01]  /*6f30*/  MOV R7, UR7 ;  /* 0x0000000700077c02 */ /* 0x020fe20008000f00 */
[----:B------:R-:W-:Y:S01]  /*6f40*/  IMAD.U32 R6, RZ, RZ, UR6 ;  /* 0x00000006ff067e24 */ /* 0x000fe2000f8e00ff */
[----:B----4-:R-:W-:Y:S01]  /*6f50*/  MOV R11, UR5 ;  /* 0x00000005000b7c02 */ /* 0x010fe20008000f00 */
[----:B------:R-:W-:Y:S02]  /*6f60*/  IMAD.U32 R10, RZ, RZ, UR4 ;  /* 0x00000004ff0a7e24 */ /* 0x000fe4000f8e00ff */
[----:B------:R-:W-:Y:S07]  /*6f70*/  LEPC R20, `(.L_x_124) ;  /* 0x000000001014794e */ /* 0x000fee0000000000 */
[----:B-1-3--:R-:W-:Y:S05]  /*6f80*/  CALL.ABS.NOINC R2 ;  /* 0x0000000002007343 */ /* 0x00afea0003c00000 */
.L_x_124:
[----:B------:R-:W-:Y:S01]  /*6f90*/  ISETP.NE.AND P6, PT, R78, RZ, PT ;  /* 0x000000ff4e00720c */ /* 0x000fe20003fc5270 */
[----:B------:R-:W-:Y:S05]  /*6fa0*/  WARPSYNC.ALL ;  /* 0x0000000000007948 */ /* 0x000fea0003800000 */
[----:B------:R-:W-:Y:S01]  /*6fb0*/  R2UR UR4, R34 ;  /* 0x00000000220472ca */ /* 0x000fe200000e0000 */
[--C-:B----4-:R-:W-:Y:S01]  /*6fc0*/  HADD2.F32 R20, -RZ, R40.reuse.H0_H0 ;  /* 0x20000028ff147230 */ /* 0x110fe20000004100 */
[----:B------:R-:W-:Y:S01]  /*6fd0*/  ISETP.NE.AND P0, PT, R72, RZ, PT ;  /* 0x000000ff4800720c */ /* 0x000fe20003f05270 */
[----:B------:R-:W-:Y:S01]  /*6fe0*/  HADD2.F32 R21, -RZ, R40.H1_H1 ;  /* 0x30000028ff157230 */ /* 0x000fe20000004100 */
[----:B------:R-:W-:Y:S01]  /*6ff0*/  MOV R82, UR51 ;  /* 0x0000003300527c02 */ /* 0x000fe20008000f00 */
[--C-:B------:R-:W-:Y:S01]  /*7000*/  HADD2.F32 R36, -RZ, R41.reuse.H1_H1 ;  /* 0x30000029ff247230 */ /* 0x100fe20000004100 */
[----:B------:R-:W-:Y:S01]  /*7010*/  MOV R83, UR37 ;  /* 0x0000002500537c02 */ /* 0x000fe20008000f00 */
[----:B-1----:R-:W-:Y:S01]  /*7020*/  HADD2.F32 R37, -RZ, R48.H0_H0 ;  /* 0x20000030ff257230 */ /* 0x002fe20000004100 */
[----:B------:R-:W-:Y:S01]  /*7030*/  @P6 LEA R82, R82, UR48, 0x3 ;  /* 0x0000003052526c11 */ /* 0x000fe2000f8e18ff */
[----:B------:R-:W-:Y:S01]  /*7040*/  BSSY.RECONVERGENT B0, `(.L_x_125) ;  /* 0x0000052000007945 */ /* 0x000fe20003800200 */
[----:B------:R-:W-:Y:S02]  /*7050*/  @P6 SHF.L.U32 R88, R71, 0x1f, RZ ;  /* 0x0000001f47586819 */ /* 0x000fe400000006ff */
[----:B------:R-:W-:Y:S01]  /*7060*/  @P6 IADD3 R82, PT, PT, R82, 0x60, RZ ;  /* 0x0000006052526810 */ /* 0x000fe20007ffe0ff */
[----:B---3--:R-:W1:Y:S03]  /*7070*/  LDTM.x16 R4, tmem[UR4+0x10] ;  /* 0x00001004000479ee */ /* 0x008e660008240000 */
[----:B------:R-:W-:Y:S02]  /*7080*/  @P6 PRMT R82, R83, 0x654, R82 ;  /* 0x0000065453526816 */ /* 0x000fe40000000052 */
[----:B------:R-:W-:Y:S01]  /*7090*/  LEA R83, R38, UR48, 0x3 ;  /* 0x0000003026537c11 */ /* 0x000fe2000f8e18ff */
[C---:B-1----:R-:W-:Y:S01]  /*70a0*/  FMUL R0, R32.reuse, R4 ;  /* 0x0000000420007220 */ /* 0x042fe20000400000 */
[C---:B------:R-:W-:Y:S01]  /*70b0*/  FMUL R2, R32.reuse, R5 ;  /* 0x0000000520027220 */ /* 0x040fe20000400000 */
[C---:B------:R-:W-:Y:S01]  /*70c0*/  FMUL R3, R32.reuse, R6 ;  /* 0x0000000620037220 */ /* 0x040fe20000400000 */
[C---:B------:R-:W-:Y:S01]  /*70d0*/  FMUL R7, R32.reuse, R7 ;  /* 0x0000000720077220 */ /* 0x040fe20000400000 */
[C---:B------:R-:W-:Y:S01]  /*70e0*/  FFMA R0, R35.reuse, R20, R0 ;  /* 0x0000001423007223 */ /* 0x040fe20000000000 */
[----:B------:R-:W-:Y:S02]  /*70f0*/  HADD2.F32 R20, -RZ, R41.H0_H0 ;  /* 0x20000029ff147230 */ /* 0x000fe40000004100 */
[C---:B------:R-:W-:Y:S01]  /*7100*/  FFMA R2, R35.reuse, R21, R2 ;  /* 0x0000001523027223 */ /* 0x040fe20000000002 */
[C---:B------:R-:W-:Y:S01]  /*7110*/  FMUL R4, R32.reuse, R8 ;  /* 0x0000000820047220 */ /* 0x040fe20000400000 */
[C---:B------:R-:W-:Y:S01]  /*7120*/  FMUL R5, R32.reuse, R9 ;  /* 0x0000000920057220 */ /* 0x040fe20000400000 */
[--C-:B------:R-:W-:Y:S02]  /*7130*/  HADD2.F32 R21, -RZ, R43.reuse.H0_H0 ;  /* 0x2000002bff157230 */ /* 0x100fe40000004100 */
[C---:B------:R-:W-:Y:S01]  /*7140*/  FFMA R3, R35.reuse, R20, R3 ;  /* 0x0000001423037223 */ /* 0x040fe20000000003 */
[--C-:B------:R-:W-:Y:S02]  /*7150*/  HADD2.F32 R20, -RZ, R42.reuse.H0_H0 ;  /* 0x2000002aff147230 */ /* 0x100fe40000004100 */
[C---:B------:R-:W-:Y:S01]  /*7160*/  FFMA R7, R35.reuse, R36, R7 ;  /* 0x0000002423077223 */ /* 0x040fe20000000007 */
[C---:B------:R-:W-:Y:S01]  /*7170*/  FMUL R6, R32.reuse, R10 ;  /* 0x0000000a20067220 */ /* 0x040fe20000400000 */
[----:B------:R-:W-:Y:S02]  /*7180*/  HADD2.F32 R36, -RZ, R43.H1_H1 ;  /* 0x3000002bff247230 */ /* 0x000fe40000004100 */
[C---:B------:R-:W-:Y:S01]  /*7190*/  FMUL R11, R32.reuse, R11 ;  /* 0x0000000b200b7220 */ /* 0x040fe20000400000 */
[C---:B------:R-:W-:Y:S01]  /*71a0*/  FFMA R4, R35.reuse, R20, R4 ;  /* 0x0000001423047223 */ /* 0x040fe20000000004 */
[----:B------:R-:W-:Y:S02]  /*71b0*/  HADD2.F32 R20, -RZ, R42.H1_H1 ;  /* 0x3000002aff147230 */ /* 0x000fe40000004100 */
[C---:B------:R-:W-:Y:S01]  /*71c0*/  FMUL R8, R32.reuse, R12 ;  /* 0x0000000c20087220 */ /* 0x040fe20000400000 */
[C---:B------:R-:W-:Y:S01]  /*71d0*/  FMUL R9, R32.reuse, R13 ;  /* 0x0000000d20097220 */ /* 0x040fe20000400000 */
[C---:B------:R-:W-:Y:S01]  /*71e0*/  FMUL R10, R32.reuse, R14 ;  /* 0x0000000e200a7220 */ /* 0x040fe20000400000 */
[C---:B------:R-:W-:Y:S01]  /*71f0*/  FMUL R15, R32.reuse, R15 ;  /* 0x0000000f200f7220 */ /* 0x040fe20000400000 */
[C---:B------:R-:W-:Y:S01]  /*7200*/  FFMA R5, R35.reuse, R20, R5 ;  /* 0x0000001423057223 */ /* 0x040fe20000000005 */
[----:B------:R-:W-:Y:S02]  /*7210*/  HADD2.F32 R20, -RZ, R48.H1_H1 ;  /* 0x30000030ff147230 */ /* 0x000fe40000004100 */
[C---:B------:R-:W-:Y:S01]  /*7220*/  FFMA R6, R35.reuse, R21, R6 ;  /* 0x0000001523067223 */ /* 0x040fe20000000006 */
[C---:B------:R-:W-:Y:S01]  /*7230*/  FFMA R11, R35.reuse, R36, R11 ;  /* 0x00000024230b7223 */ /* 0x040fe2000000000b */
[C---:B------:R-:W-:Y:S01]  /*7240*/  FFMA R8, R35.reuse, R37, R8 ;  /* 0x0000002523087223 */ /* 0x040fe20000000008 */
[--C-:B------:R-:W-:Y:S02]  /*7250*/  HADD2.F32 R21, -RZ, R49.reuse.H0_H0 ;  /* 0x20000031ff157230 */ /* 0x100fe40000004100 */
[C---:B------:R-:W-:Y:S01]  /*7260*/  FFMA R9, R35.reuse, R20, R9 ;  /* 0x0000001423097223 */ /* 0x040fe20000000009 */
[----:B------:R-:W-:Y:S02]  /*7270*/  HADD2.F32 R20, -RZ, R49.H1_H1 ;  /* 0x30000031ff147230 */ /* 0x000fe40000004100 */
[C---:B------:R-:W-:Y:S01]  /*7280*/  FMUL R12, R32.reuse, R16 ;  /* 0x00000010200c7220 */ /* 0x040fe20000400000 */
[C---:B------:R-:W-:Y:S01]  /*7290*/  FMUL R13, R32.reuse, R17 ;  /* 0x00000011200d7220 */ /* 0x040fe20000400000 */
[C---:B------:R-:W-:Y:S01]  /*72a0*/  FFMA R10, R35.reuse, R21, R10 ;  /* 0x00000015230a7223 */ /* 0x040fe2000000000a */
[--C-:B------:R-:W-:Y:S02]  /*72b0*/  HADD2.F32 R21, -RZ, R50.reuse.H0_H0 ;  /* 0x20000032ff157230 */ /* 0x100fe40000004100 */
[C---:B------:R-:W-:Y:S01]  /*72c0*/  FFMA R15, R35.reuse, R20, R15 ;  /* 0x00000014230f7223 */ /* 0x040fe2000000000f */
[----:B------:R-:W-:Y:S02]  /*72d0*/  HADD2.F32 R20, -RZ, R50.H1_H1 ;  /* 0x30000032ff147230 */ /* 0x000fe40000004100 */
[C---:B------:R-:W-:Y:S01]  /*72e0*/  FMUL R14, R32.reuse, R18 ;  /* 0x00000012200e7220 */ /* 0x040fe20000400000 */
[--C-:B------:R-:W-:Y:S02]  /*72f0*/  HADD2.F32 R37, -RZ, R51.reuse.H0_H0 ;  /* 0x20000033ff257230 */ /* 0x100fe40000004100 */
[----:B------:R-:W-:Y:S01]  /*7300*/  FMUL R19, R32, R19 ;  /* 0x0000001320137220 */ /* 0x000fe20000400000 */
[----:B------:R-:W-:Y:S01]  /*7310*/  HADD2.F32 R36, -RZ, R51.H1_H1 ;  /* 0x30000033ff247230 */ /* 0x000fe20000004100 */
        /* <DEDUP_REMOVED lines=22> */
[----:B------:R-:W-:Y:S02]  /*7480*/  UIADD3 UR12, UP0, UPT, UR52, 0x680, URZ ;  /* 0x00000680340c7890 */ /* 0x000fe4000ff1e0ff */
[----:B------:R-:W-:Y:S02]  /*7490*/  UIADD3 UR9, UPT, UPT, UR41, 0x10, URZ ;  /* 0x0000001029097890 */ /* 0x000fe4000fffe0ff */
[----:B------:R-:W-:Y:S02]  /*74a0*/  UIADD3 UR8, UPT, UPT, UR48, 0x1200, URZ ;  /* 0x0000120030087890 */ /* 0x000fe4000fffe0ff */
[----:B------:R-:W-:Y:S01]  /*74b0*/  UIADD3.X UR13, UPT, UPT, URZ, UR53, URZ, UP0, !UPT ;  /* 0x00000035ff0d7290 */ /* 0x000fe200087fe4ff */
[----:B------:R-:W-:Y:S01]  /*74c0*/  UMOV UR10, UR42 ;  /* 0x0000002a000a7c82 */ /* 0x000fe20008000000 */
[----:B------:R-:W-:Y:S01]  /*74d0*/  UMOV UR11, UR36 ;  /* 0x00000024000b7c82 */ /* 0x000fe20008000000 */
[----:B------:R-:W-:Y:S02]  /*74e0*/  UIADD3 UR5, UPT, UPT, UR41, 0x50, URZ ;  /* 0x0000005029057890 */ /* 0x000fe4000fffe0ff */
[----:B------:R-:W-:Y:S01]  /*74f0*/  UIADD3 UR4, UPT, UPT, UR48, 0x1a00, URZ ;  /* 0x00001a0030047890 */ /* 0x000fe2000fffe0ff */
[----:B------:R-:W-:Y:S03]  /*7500*/  UMOV UR6, UR42 ;  /* 0x0000002a00067c82 */ /* 0x000fe60008000000 */
[----:B------:R2:W-:Y:S01]  /*7510*/  UTMASTG.3D [UR8], [UR12] ;  /* 0x000000080c0073b5 */ /* 0x0005e20008010000 */
[----:B------:R-:W-:Y:S04]  /*7520*/  UMOV UR7, UR36 ;  /* 0x0000002400077c82 */ /* 0x000fe80008000000 */
[----:B------:R2:W-:Y:S01]  /*7530*/  UTMASTG.3D [UR4], [UR12] ;  /* 0x000000040c0073b5 */ /* 0x0005e20008010000 */
[----:B------:R0:W-:Y:S01]  /*7540*/  UTMACMDFLUSH ;  /* 0x00000000000079b7 */ /* 0x0001e20000000000 */
[----:B--2---:R-:W-:Y:S04]  /*7550*/  DEPBAR.LE SB0, 0x1 ;  /* 0x000080400000791a */ /* 0x004fe80000000000 */
.L_x_126:
[----:B------:R-:W-:Y:S05]  /*7560*/  BSYNC.RECONVERGENT B0 ;  /* 0x0000000000007941 */ /* 0x000fea0003800200 */
.L_x_125:
[----:B------:R-:W-:Y:S01]  /*7570*/  BAR.SYNC.DEFER_BLOCKING 0x1, 0x80 ;  /* 0x0042000000007b1d */ /* 0x000fe20000010000 */
[----:B------:R-:W-:Y:S04]  /*7580*/  UIADD3 UR40, UPT, UPT, UR51, 0x1, URZ ;  /* 0x0000000133287890 */ /* 0x000fe8000fffe0ff */
[----:B------:R-:W-:Y:S04]  /*7590*/  UISETP.NE.AND UP0, UPT, UR40, 0x4, UPT ;  /* 0x000000042800788c */ /* 0x000fe8000bf05270 */
[----:B------:R-:W-:Y:S01]  /*75a0*/  USEL UR40, UR40, URZ, UP0 ;  /* 0x000000ff28287287 */ /* 0x000fe20008000000 */
[----:B------:R2:W-:Y:S01]  /*75b0*/  @P6 SYNCS.ARRIVE.TRANS64.RED.A1T0 RZ, [R82+URZ], RZ ;  /* 0x000000ff52ff69a7 */ /* 0x0005e200081004ff */
[----:B------:R-:W-:Y:S01]  /*75c0*/  BSSY B1, `(.L_x_127) ;  /* 0x0000013000017945 */ /* 0x000fe20003800000 */
[----:B------:R-:W3:Y:S02]  /*75d0*/  @P6 SYNCS.PHASECHK.TRANS64.TRYWAIT P0, [R83+URZ+0x40], R88 ;  /* 0x00004058530065a7 */ /* 0x000ee400080011ff */
[----:B---3--:R-:W-:Y:S01]  /*75e0*/  @P6 SEL R39, RZ, 0x1, !P0 ;  /* 0x00000001ff276807 */ /* 0x008fe20004000000 */
[----:B--2---:R-:W-:Y:S06]  /*75f0*/  @!P6 BRA `(.L_x_128) ;  /* 0x00000000003ce947 */ /* 0x004fec0003800000 */
[----:B------:R-:W-:Y:S01]  /*7600*/  ISETP.NE.AND P1, PT, R80, RZ, PT ;  /* 0x000000ff5000720c */ /* 0x000fe20003f25270 */
[----:B------:R-:W-:Y:S01]  /*7610*/  BSSY B0, `(.L_x_129) ;  /* 0x0000009000007945 */ /* 0x000fe20003800000 */
[----:B------:R-:W-:Y:S11]  /*7620*/  ISETP.NE.AND P0, PT, R39, RZ, PT ;  /* 0x000000ff2700720c */ /* 0x000ff60003f05270 */
[----:B------:R-:W-:Y:S05]  /*7630*/  @P1 IMAD R2, R38, 0x1000, R77 ;  /* 0x0000100026021824 */ /* 0x000fea00078e024d */
[----:B------:R-:W-:Y:S05]  /*7640*/  @P1 IADD3 R0, PT, PT, R2, UR48, RZ ;  /* 0x0000003002001c10 */ /* 0x000fea000fffe0ff */
[----:B------:R-:W-:Y:S01]  /*7650*/  @P1 IMAD.IADD R0, R81, 0x1, R0 ;  /* 0x0000000151001824 */ /* 0x000fe200078e0200 */
[----:B------:R-:W-:Y:S06]  /*7660*/  @P0 BRA `(.L_x_130) ;  /* 0x00000000000c0947 */ /* 0x000fec0003800000 */
[----:B------:R-:W-:Y:S04]  /*7670*/  SHF.L.U32 R4, R71, 0x1f, RZ ;  /* 0x0000001f47047819 */ /* 0x000fe800000006ff */
[----:B------:R-:W2:Y:S02]  /*7680*/  SYNCS.PHASECHK.TRANS64.TRYWAIT P0, [R83+URZ+0x40], R4 ;  /* 0x00004004530075a7 */ /* 0x000ea400080011ff */
[----:B--2---:R-:W-:Y:S05]  /*7690*/  @!P0 BRA `(.L_x_131) ;  /* 0x0000001c00f08947 */ /* 0x004fea0003800000 */
.L_x_130:
[----:B------:R-:W-:Y:S05]  /*76a0*/  BSYNC B0 ;  /* 0x0000000000007941 */ /* 0x000fea0003800000 */
.L_x_129:
[----:B------:R-:W-:Y:S02]  /*76b0*/  ISETP.NE.AND P0, PT, R80, RZ, PT ;  /* 0x000000ff5000720c */ /* 0x000fe40003f05270 */
[----:B------:R-:W-:Y:S11]  /*76c0*/  IADD3 R38, PT, PT, R38, 0x1, RZ ;  /* 0x0000000126267810 */ /* 0x000ff60007ffe0ff */
[----:B------:R3:W4:Y:S04]  /*76d0*/  @P0 LDS.128 R40, [R2+UR48+0x200] ;  /* 0x0002003002280984 */ /* 0x0007280008000c00 */
[----:B------:R3:W1:Y:S02]  /*76e0*/  @P0 LDS.128 R48, [R0+0x200] ;  /* 0x0002000000300984 */ /* 0x0006640000000c00 */
.L_x_128:
[----:B------:R-:W-:Y:S05]  /*76f0*/  BSYNC B1 ;  /* 0x0000000000017941 */ /* 0x000fea0003800000 */
.L_x_127:
[----:B------:R-:W-:Y:S05]  /*7700*/  VIADD R3, R34, 0x20 ;  /* 0x0000002022037836 */ /* 0x000fea0000000000 */
[----:B------:R-:W-:Y:S04]  /*7710*/  SHF.R.U32.HI R3, RZ, 0x15, R3 ;  /* 0x00000015ff037819 */ /* 0x000fe80000011603 */
[----:B------:R-:W-:Y:S11]  /*7720*/  LOP3.LUT P0, RZ, R3, 0x3, R66, 0x48, !PT ;  /* 0x0000000303ff7812 */ /* 0x000ff60007804842 */
[----:B------:R-:W-:Y:S02]  /*7730*/  @!UPT UIADD3 URZ, UPT, UPT, URZ, URZ, URZ ;  /* 0x000000fffffff290 */ /* 0x000fe4000fffe0ff */
[----:B------:R-:W-:Y:S05]  /*7740*/  @!P0 BRA `(.L_x_132) ;  /* 0x0000000000408947 */ /* 0x000fea0003800000 */
[----:B------:R-:W5:Y:S01]  /*7750*/  LDCU.64 UR8, c[0x4][0x70] ;  /* 0x01000e00ff0877ac */ /* 0x000f620008000a00 */
[----:B------:R-:W-:Y:S01]  /*7760*/  MOV R3, 0x0 ;  /* 0x0000000000037802 */ /* 0x000fe20000000f00 */
[----:B------:R-:W-:Y:S02]  /*7770*/  HFMA2 R12, -RZ, RZ, 0, 5.9604644775390625e-08 ;  /* 0x00000001ff0c7431 */ /* 0x000fe400000001ff */
[----:B------:R-:W-:Y:S02]  /*7780*/  IMAD.MOV.U32 R8, RZ, RZ, 0x192 ;  /* 0x00000192ff087424 */ /* 0x000fe400078e00ff */
[----:B------:R-:W-:Y:S01]  /*7790*/  IMAD.MOV.U32 R13, RZ, RZ, RZ ;  /* 0x000000ffff0d7224 */ /* 0x000fe200078e00ff */
[----:B------:R-:W4:Y:S01]  /*77a0*/  LDCU.64 UR6, c[0x4][0x78] ;  /* 0x01000f00ff0677ac */ /* 0x000f220008000a00 */
[----:B---3--:R-:W3:Y:S01]  /*77b0*/  LDC.64 R2, c[0x4][R3] ;  /* 0x0100000003027b82 */ /* 0x008ee20000000a00 */
[----:B------:R-:W1:Y:S01]  /*77c0*/  LDCU.64 UR4, c[0x4][0x10] ;  /* 0x01000200ff0477ac */ /* 0x000e620008000a00 */
[----:B-----5:R-:W-:Y:S01]  /*77d0*/  MOV R5, UR9 ;  /* 0x0000000900057c02 */ /* 0x020fe20008000f00 */
[----:B--2---:R-:W-:Y:S01]  /*77e0*/  IMAD.U32 R4, RZ, RZ, UR8 ;  /* 0x00000008ff047e24 */ /* 0x004fe2000f8e00ff */
[----:B----4-:R-:W-:Y:S01]  /*77f0*/  MOV R7, UR7 ;  /* 0x0000000700077c02 */ /* 0x010fe20008000f00 */
[----:B------:R-:W-:Y:S01]  /*7800*/  IMAD.U32 R6, RZ, RZ, UR6 ;  /* 0x00000006ff067e24 */ /* 0x000fe2000f8e00ff */
[----:B-1----:R-:W-:Y:S01]  /*7810*/  MOV R11, UR5 ;  /* 0x00000005000b7c02 */ /* 0x002fe20008000f00 */
[----:B------:R-:W-:Y:S02]  /*7820*/  IMAD.U32 R10, RZ, RZ, UR4 ;  /* 0x00000004ff0a7e24 */ /* 0x000fe4000f8e00ff */
[----:B------:R-:W-:Y:S07]  /*7830*/  LEPC R20, `(.L_x_132) ;  /* 0x000000001014794e */ /* 0x000fee0000000000 */
[----:B---3--:R-:W-:Y:S05]  /*7840*/  CALL.ABS.NOINC R2 ;  /* 0x0000000002007343 */ /* 0x008fea0003c00000 */
.L_x_132:
        /* <DEDUP_REMOVED lines=8> */
[----:B--2---:R-:W-:Y:S01]  /*78d0*/  MOV R83, UR37 ;  /* 0x0000002500537c02 */ /* 0x004fe20008000f00 */
[----:B-1----:R-:W-:Y:S01]  /*78e0*/  HADD2.F32 R37, -RZ, R48.H0_H0 ;  /* 0x20000030ff257230 */ /* 0x002fe20000004100 */
[----:B------:R-:W-:Y:S01]  /*78f0*/  @P6 LEA R82, R82, UR48, 0x3 ;  /* 0x0000003052526c11 */ /* 0x000fe2000f8e18ff */
[----:B------:R-:W-:Y:S01]  /*7900*/  BSSY.RECONVERGENT B0, `(.L_x_133) ;  /* 0x0000052000007945 */ /* 0x000fe20003800200 */
[----:B------:R-:W-:Y:S02]  /*7910*/  LEA R88, R38, UR48, 0x3 ;  /* 0x0000003026587c11 */ /* 0x000fe4000f8e18ff */
[----:B------:R-:W-:Y:S01]  /*7920*/  @P6 IADD3 R82, PT, PT, R82, 0x60, RZ ;  /* 0x0000006052526810 */ /* 0x000fe20007ffe0ff */
[----:B------:R-:W3:Y:S03]  /*7930*/  LDTM.x16 R4, tmem[UR4+0x20] ;  /* 0x00002004000479ee */ /* 0x000ee60008240000 */
[----:B------:R-:W-:Y:S02]  /*7940*/  @P6 PRMT R82, R83, 0x654, R82 ;  /* 0x0000065453526816 */ /* 0x000fe40000000052 */
[----:B------:R-:W-:Y:S01]  /*7950*/  @P6 SHF.L.U32 R83, R71, 0x1f, RZ ;  /* 0x0000001f47536819 */ /* 0x000fe200000006ff */
[C---:B---3--:R-:W-:Y:S01]  /*7960*/  FMUL R0, R32.reuse, R4 ;  /* 0x0000000420007220 */ /* 0x048fe20000400000 */
        /* <DEDUP_REMOVED lines=75> */
.L_x_134:
[----:B------:R-:W-:Y:S05]  /*7e20*/  BSYNC.RECONVERGENT B0 ;  /* 0x0000000000007941 */ /* 0x000fea0003800200 */
.L_x_133:
        /* <DEDUP_REMOVED lines=19> */
.L_x_138:
[----:B------:R-:W-:Y:S05]  /*7f60*/  BSYNC B0 ;  /* 0x0000000000007941 */ /* 0x000fea0003800000 */
.L_x_137:
[----:B------:R-:W-:Y:S11]  /*7f70*/  ISETP.NE.AND P0, PT, R80, RZ, PT ;  /* 0x000000ff5000720c */ /* 0x000ff60003f05270 */
[----:B------:R-:W-:Y:S02]  /*7f80*/  @!UPT UIADD3 URZ, UPT, UPT, URZ, URZ, URZ ;  /* 0x000000fffffff290 */ /* 0x000fe4000fffe0ff */
[----:B------:R3:W4:Y:S04]  /*7f90*/  @P0 LDS.128 R40, [R38+UR48+0x200] ;  /* 0x0002003026280984 */ /* 0x0007280008000c00 */
[----:B------:R3:W1:Y:S02]  /*7fa0*/  @P0 LDS.128 R48, [R81+0x200] ;  /* 0x0002000051300984 */ /* 0x0006640000000c00 */
.L_x_136:
[----:B------:R-:W-:Y:S05]  /*7fb0*/  BSYNC B1 ;  /* 0x0000000000017941 */ /* 0x000fea0003800000 */
.L_x_135:
        /* <DEDUP_REMOVED lines=11> */
[----:B------:R-:W1:Y:S01]  /*8070*/  LDC.64 R2, c[0x4][R3] ;  /* 0x0100000003027b82 */ /* 0x000e620000000a00 */
[----:B------:R-:W3:Y:S01]  /*8080*/  LDCU.64 UR4, c[0x4][0x10] ;  /* 0x01000200ff0477ac */ /* 0x000ee20008000a00 */
[----:B--2---:R-:W-:Y:S01]  /*8090*/  MOV R5, UR9 ;  /* 0x0000000900057c02 */ /* 0x004fe20008000f00 */
[----:B------:R-:W-:Y:S01]  /*80a0*/  IMAD.U32 R4, RZ, RZ, UR8 ;  /* 0x00000008ff047e24 */ /* 0x000fe2000f8e00ff */
[----:B-----5:R-:W-:Y:S01]  /*80b0*/  MOV R7, UR7 ;  /* 0x0000000700077c02 */ /* 0x020fe20008000f00 */
[----:B------:R-:W-:Y:S01]  /*80c0*/  IMAD.U32 R6, RZ, RZ, UR6 ;  /* 0x00000006ff067e24 */ /* 0x000fe2000f8e00ff */
[----:B---3--:R-:W-:Y:S01]  /*80d0*/  MOV R11, UR5 ;  /* 0x00000005000b7c02 */ /* 0x008fe20008000f00 */
[----:B------:R-:W-:Y:S02]  /*80e0*/  IMAD.U32 R10, RZ, RZ, UR4 ;  /* 0x00000004ff0a7e24 */ /* 0x000fe4000f8e00ff */
[----:B------:R-:W-:Y:S07]  /*80f0*/  LEPC R20, `(.L_x_140) ;  /* 0x000000001014794e */ /* 0x000fee0000000000 */
[----:B-1--4-:R-:W-:Y:S05]  /*8100*/  CALL.ABS.NOINC R2 ;  /* 0x0000000002007343 */ /* 0x012fea0003c00000 */
.L_x_140:
[----:B------:R-:W-:Y:S01]  /*8110*/  ISETP.NE.AND P0, PT, R72, RZ, PT ;  /* 0x000000ff4800720c */ /* 0x000fe20003f05270 */
[----:B------:R-:W-:Y:S05]  /*8120*/  WARPSYNC.ALL ;  /* 0x0000000000007948 */ /* 0x000fea0003800000 */
[----:B------:R-:W-:Y:S01]  /*8130*/  R2UR UR4, R34 ;  /* 0x00000000220472ca */ /* 0x000fe200000e0000 */
[--C-:B----4-:R-:W-:Y:S01]  /*8140*/  HADD2.F32 R20, -RZ, R40.reuse.H0_H0 ;  /* 0x20000028ff147230 */ /* 0x110fe20000004100 */
[----:B------:R-:W-:Y:S01]  /*8150*/  IADD3 R74, PT, PT, R74, 0xd0, RZ ;  /* 0x000000d04a4a7810 */ /* 0x000fe20007ffe0ff */
[----:B------:R-:W-:Y:S01]  /*8160*/  HADD2.F32 R36, -RZ, R40.H1_H1 ;  /* 0x30000028ff247230 */ /* 0x000fe20000004100 */
[----:B------:R-:W-:Y:S01]  /*8170*/  BSSY.RECONVERGENT B0, `(.L_x_141) ;  /* 0x0000053000007945 */ /* 0x000fe20003800200 */
[--C-:B------:R-:W-:Y:S01]  /*8180*/  HADD2.F32 R21, -RZ, R41.reuse.H0_H0 ;  /* 0x20000029ff157230 */ /* 0x100fe20000004100 */
[----:B------:R-:W-:Y:S01]  /*8190*/  LOP3.LUT R74, R74, 0xfefffff8, RZ, 0xc0, !PT ;  /* 0xfefffff84a4a7812 */ /* 0x000fe200078ec0ff */
[----:B---3--:R-:W-:Y:S02]  /*81a0*/  HADD2.F32 R38, -RZ, R41.H1_H1 ;  /* 0x30000029ff267230 */ /* 0x008fe40000004100 */
[--C-:B------:R-:W-:Y:S02]  /*81b0*/  HADD2.F32 R37, -RZ, R42.reuse.H0_H0 ;  /* 0x2000002aff257230 */ /* 0x100fe40000004100 */
[----:B------:R-:W-:Y:S02]  /*81c0*/  HADD2.F32 R40, -RZ, R42.H1_H1 ;  /* 0x3000002aff287230 */ /* 0x000fe40000004100 */
[----:B------:R-:W2:Y:S01]  /*81d0*/  LDTM.x16 R4, tmem[UR4+0x30] ;  /* 0x00003004000479ee */ /* 0x000ea20008240000 */
[----:B------:R-:W-:Y:S01]  /*81e0*/  NOP ;  /* 0x0000000000007918 */ /* 0x000fe20000000000 */
[----:B--2---:R2:W-:Y:S01]  /*81f0*/  SYNCS.ARRIVE.TRANS64.RED.A1T0 RZ, [R74+URZ], RZ ;  /* 0x000000ff4aff79a7 */ /* 0x0045e200081004ff */
[--C-:B------:R-:W-:Y:S02]  /*8200*/  HADD2.F32 R39, -RZ, R43.reuse.H0_H0 ;  /* 0x2000002bff277230 */ /* 0x100fe40000004100 */
[----:B------:R-:W-:Y:S02]  /*8210*/  HADD2.F32 R42, -RZ, R43.H1_H1 ;  /* 0x3000002bff2a7230 */ /* 0x000fe40000004100 */
[--C-:B-1----:R-:W-:Y:S02]  /*8220*/  HADD2.F32 R41, -RZ, R48.reuse.H0_H0 ;  /* 0x20000030ff297230 */ /* 0x102fe40000004100 */
[----:B------:R-:W-:Y:S02]  /*8230*/  HADD2.F32 R43, -RZ, R48.H1_H1 ;  /* 0x30000030ff2b7230 */ /* 0x000fe40000004100 */
[--C-:B------:R-:W-:Y:S02]  /*8240*/  HADD2.F32 R44, -RZ, R49.reuse.H0_H0 ;  /* 0x20000031ff2c7230 */ /* 0x100fe40000004100 */
[----:B------:R-:W-:Y:S02]  /*8250*/  HADD2.F32 R46, -RZ, R49.H1_H1 ;  /* 0x30000031ff2e7230 */ /* 0x000fe40000004100 */
[--C-:B------:R-:W-:Y:S02]  /*8260*/  HADD2.F32 R45, -RZ, R50.reuse.H0_H0 ;  /* 0x20000032ff2d7230 */ /* 0x100fe40000004100 */
[----:B------:R-:W-:Y:S02]  /*8270*/  HADD2.F32 R48, -RZ, R50.H1_H1 ;  /* 0x30000032ff307230 */ /* 0x000fe40000004100 */
[--C-:B------:R-:W-:Y:S02]  /*8280*/  HADD2.F32 R47, -RZ, R51.reuse.H0_H0 ;  /* 0x20000033ff2f7230 */ /* 0x100fe40000004100 */
[----:B------:R-:W-:Y:S02]  /*8290*/  HADD2.F32 R50, -RZ, R51.H1_H1 ;  /* 0x30000033ff327230 */ /* 0x000fe40000004100 */
[C---:B------:R-:W-:Y:S01]  /*82a0*/  FMUL R4, R32.reuse, R4 ;  /* 0x0000000420047220 */ /* 0x040fe20000400000 */
[C---:B------:R-:W-:Y:S01]  /*82b0*/  FMUL R5, R32.reuse, R5 ;  /* 0x0000000520057220 */ /* 0x040fe20000400000 */
[C---:B------:R-:W-:Y:S01]  /*82c0*/  FMUL R6, R32.reuse, R6 ;  /* 0x0000000620067220 */ /* 0x040fe20000400000 */
[C---:B------:R-:W-:Y:S01]  /*82d0*/  FMUL R7, R32.reuse, R7 ;  /* 0x0000000720077220 */ /* 0x040fe20000400000 */
[C---:B------:R-:W-:Y:S01]  /*82e0*/  FFMA R4, R35.reuse, R20, R4 ;  /* 0x0000001423047223 */ /* 0x040fe20000000004 */
        /* <DEDUP_REMOVED lines=21> */
[----:B------:R-:W-:Y:S01]  /*8440*/  FFMA R15, R35, R46, R15 ;  /* 0x0000002e230f7223 */ /* 0x000fe2000000000f */
        /* <DEDUP_REMOVED lines=20> */
[----:B-1----:R-:W1:Y:S02]  /*8590*/  FENCE.VIEW.ASYNC.S ;  /* 0x00000000000073c6 */ /* 0x002e640000000000 */
[----:B-1----:R-:W-:Y:S06]  /*85a0*/  BAR.SYNC.DEFER_BLOCKING 0x1, 0x80 ;  /* 0x0042000000007b1d */ /* 0x002fec0000010000 */
        /* <DEDUP_REMOVED lines=14> */
[----:B-1----:R-:W-:Y:S04]  /*8690*/  DEPBAR.LE SB0, 0x1 ;  /* 0x000080400000791a */ /* 0x002fe80000000000 */
.L_x_142:
[----:B------:R-:W-:Y:S05]  /*86a0*/  BSYNC.RECONVERGENT B0 ;  /* 0x0000000000007941 */ /* 0x000fea0003800200 */
.L_x_141:
[----:B------:R-:W-:Y:S01]  /*86b0*/  BAR.SYNC.DEFER_BLOCKING 0x1, 0x80 ;  /* 0x0042000000007b1d */ /* 0x000fe20000010000 */
[----:B------:R-:W-:Y:S01]  /*86c0*/  UISETP.NE.AND UP0, UPT, UR49, -0x4, UPT ;  /* 0xfffffffc3100788c */ /* 0x000fe2000bf05270 */
[----:B------:R-:W-:Y:S08]  /*86d0*/  IADD3 R0, PT, PT, R30, 0x1, RZ ;  /* 0x000000011e007810 */ /* 0x000ff00007ffe0ff */
[----:B------:R-:W-:Y:S05]  /*86e0*/  BRA.U !UP0, `(.L_x_143) ;  /* 0x0000000108287547 */ /* 0x000fea000b800000 */
[----:B------:R-:W-:Y:S01]  /*86f0*/  ISETP.NE.AND P0, PT, R78, RZ, PT ;  /* 0x000000ff4e00720c */ /* 0x000fe20003f05270 */
[----:B------:R-:W-:Y:S01]  /*8700*/  IMAD.U32 R3, RZ, RZ, UR51 ;  /* 0x00000033ff037e24 */ /* 0x000fe2000f8e00ff */
[----:B------:R-:W-:Y:S01]  /*8710*/  UIADD3 UR51, UPT, UPT, UR51, 0x1, URZ ;  /* 0x0000000133337890 */ /* 0x000fe2000fffe0ff */
[----:B------:R-:W-:Y:S03]  /*8720*/  IMAD.U32 R2, RZ, RZ, UR37 ;  /* 0x00000025ff027e24 */ /* 0x000fe6000f8e00ff */
[----:B------:R-:W-:Y:S04]  /*8730*/  UISETP.NE.AND UP0, UPT, UR51, 0x4, UPT ;  /* 0x000000043300788c */ /* 0x000fe8000bf05270 */
[----:B------:R-:W-:Y:S03]  /*8740*/  USEL UR51, UR51, URZ, UP0 ;  /* 0x000000ff33337287 */ /* 0x000fe60008000000 */
[----:B------:R-:W-:Y:S05]  /*8750*/  @P0 LEA R3, R3, UR48, 0x3 ;  /* 0x0000003003030c11 */ /* 0x000fea000f8e18ff */
[----:B------:R-:W-:Y:S05]  /*8760*/  @P0 VIADD R3, R3, 0x60 ;  /* 0x0000006003030836 */ /* 0x000fea0000000000 */
[----:B------:R-:W-:Y:S04]  /*8770*/  @P0 PRMT R2, R2, 0x654, R3 ;  /* 0x0000065402020816 */ /* 0x000fe80000000003 */
[----:B------:R1:W-:Y:S03]  /*8780*/  @P0 SYNCS.ARRIVE.TRANS64.RED.A1T0 RZ, [R2+URZ], RZ ;  /* 0x000000ff02ff09a7 */ /* 0x0003e600081004ff */
.L_x_143:
[----:B------:R-:W-:Y:S01]  /*8790*/  ISETP.NE.AND P2, PT, R73, RZ, PT ;  /* 0x000000ff4900720c */ /* 0x000fe20003f45270 */
[----:B------:R-:W-:Y:S01]  /*87a0*/  UIADD3 UR49, UPT, UPT, UR49, 0x4, URZ ;  /* 0x0000000431317890 */ /* 0x000fe2000fffe0ff */
[----:B------:R-:W-:Y:S01]  /*87b0*/  ISETP.NE.AND P0, PT, R76, 0x2, PT ;  /* 0x000000024c00780c */ /* 0x000fe20003f05270 */
[----:B------:R-:W-:Y:S01]  /*87c0*/  IMAD.IADD R20, R29, 0x1, R58 ;  /* 0x000000011d147824 */ /* 0x000fe200078e023a */
[----:B------:R-:W-:Y:S01]  /*87d0*/  ISETP.NE.AND P1, PT, R0, 0x4, PT ;  /* 0x000000040000780c */ /* 0x000fe20003f25270 */
[----:B------:R-:W-:Y:S01]  /*87e0*/  IMAD.IADD R21, R31, 0x1, R60 ;  /* 0x000000011f157824 */ /* 0x000fe200078e023c */
[----:B-1----:R-:W-:Y:S02]  /*87f0*/  SEL R2, RZ, 0x1, P0 ;  /* 0x00000001ff027807 */ /* 0x002fe40000000000 */
[----:B------:R-:W-:Y:S02]  /*8800*/  SEL R3, RZ, 0x1, P1 ;  /* 0x00000001ff037807 */ /* 0x000fe40000800000 */
[----:B------:R-:W-:Y:S02]  /*8810*/  LOP3.LUT R69, R69, R2, RZ, 0x3c, !PT ;  /* 0x0000000245457212 */ /* 0x000fe400078e3cff */
[----:B------:R-:W-:Y:S02]  /*8820*/  LOP3.LUT R70, R70, R3, RZ, 0x3c, !PT ;  /* 0x0000000346467212 */ /* 0x000fe400078e3cff */
[----:B------:R-:W-:Y:S02]  /*8830*/  @P2 R2UR UR36, R68 ;  /* 0x00000000442422ca */ /* 0x000fe400000e0000 */
[----:B------:R-:W-:Y:S02]  /*8840*/  SEL R76, R76, RZ, P0 ;  /* 0x000000ff4c4c7207 */ /* 0x000fe40000000000 */
[----:B------:R-:W-:Y:S01]  /*8850*/  SEL R30, R0, RZ, P1 ;  /* 0x000000ff001e7207 */ /* 0x000fe20000800000 */
[----:B------:R-:W-:Y:S10]  /*8860*/  @P2 BRA `(.L_x_144) ;  /* 0xffffffcc00d42947 */ /* 0x000ff4000383ffff */
[----:B------:R-:W-:-:S09]  /*8870*/  UISETP.NE.AND UP0, UPT, UR50, URZ, UPT ;  /* 0x000000ff3200728c */ /* 0x000fd2000bf05270 */
[----:B------:R-:W-:Y:S05]  /*8880*/  BRA.U !UP0, `(.L_x_145) ;  /* 0x0000000108487547 */ /* 0x000fea000b800000 */
[----:B------:R-:W1:Y:S02]  /*8890*/  LDCU.64 UR4, c[0x0][0x890] ;  /* 0x00011200ff0477ac */ /* 0x000e640008000a00 */
[----:B-1----:R-:W-:-:S04]  /*88a0*/  UISETP.NE.U32.AND UP0, UPT, UR4, URZ, UPT ;  /* 0x000000ff0400728c */ /* 0x002fc8000bf05070 */
[----:B------:R-:W-:-:S09]  /*88b0*/  UISETP.NE.AND.EX UP0, UPT, UR5, URZ, UPT, UP0 ;  /* 0x000000ff0500728c */ /* 0x000fd2000bf05300 */
[----:B------:R-:W-:Y:S05]  /*88c0*/  BRA.U UP0, `(.L_x_146) ;  /* 0x00000001000c7547 */ /* 0x000fea000b800000 */
[----:B------:R-:W-:-:S13]  /*88d0*/  FSETP.NEU.AND P0, PT, R35, RZ, PT ;  /* 0x000000ff2300720b */ /* 0x000fda0003f0d000 */
[----:B------:R-:W-:Y:S05]  /*88e0*/  @!P0 EXIT ;  /* 0x000000000000894d */ /* 0x000fea0003800000 */
[----:B------:R-:W-:Y:S05]  /*88f0*/  BRA `(.L_x_145) ;  /* 0x00000000002c7947 */ /* 0x000fea0003800000 */
.L_x_146:
[----:B------:R-:W-:Y:S01]  /*8900*/  ISETP.NE.AND P0, PT, R75, RZ, PT ;  /* 0x000000ff4b00720c */ /* 0x000fe20003f05270 */
[----:B------:R-:W-:-:S12]  /*8910*/  BSSY.RECONVERGENT B0, `(.L_x_145) ;  /* 0x0000009000007945 */ /* 0x000fd80003800200 */
[----:B------:R-:W-:Y:S05]  /*8920*/  @P0 BRA `(.L_x_147) ;  /* 0x0000000000140947 */ /* 0x000fea0003800000 */
[----:B------:R-:W1:Y:S02]  /*8930*/  LDCU.64 UR4, c[0x0][0x888] ;  /* 0x00011100ff0477ac */ /* 0x000e640008000a00 */
[----:B-1----:R-:W-:-:S04]  /*8940*/  ISETP.NE.U32.AND P0, PT, RZ, UR4, PT ;  /* 0x00000004ff007c0c */ /* 0x002fc8000bf05070 */
[----:B------:R-:W-:-:S13]  /*8950*/  ISETP.NE.AND.EX P0, PT, RZ, UR5, PT, P0 ;  /* 0x00000005ff007c0c */ /* 0x000fda000bf05300 */
[----:B------:R-:W-:Y:S05]  /*8960*/  @!P0 EXIT ;  /* 0x000000000000894d */ /* 0x000fea0003800000 */
[----:B------:R-:W-:Y:S05]  /*8970*/  BRA `(.L_x_148) ;  /* 0x0000000000087947 */ /* 0x000fea0003800000 */
.L_x_147:
[----:B------:R-:W-:-:S13]  /*8980*/  FSETP.NEU.AND P0, PT, R35, RZ, PT ;  /* 0x000000ff2300720b */ /* 0x000fda0003f0d000 */
[----:B------:R-:W-:Y:S05]  /*8990*/  @!P0 EXIT ;  /* 0x000000000000894d */ /* 0x000fea0003800000 */
.L_x_148:
[----:B------:R-:W-:Y:S05]  /*89a0*/  BSYNC.RECONVERGENT B0 ;  /* 0x0000000000007941 */ /* 0x000fea0003800200 */
.L_x_145:
[----:B------:R-:W-:Y:S01]  /*89b0*/  ULEA UR4, UR51, UR48, 0x3 ;  /* 0x0000003033047291 */ /* 0x000fe2000f8e18ff */
[----:B------:R-:W-:-:S04]  /*89c0*/  DEPBAR.LE SB0, 0x0 ;  /* 0x000080000000791a */ /* 0x000fc80000000000 */
[----:B------:R-:W-:-:S04]  /*89d0*/  UIADD3 UR4, UPT, UPT, UR4, 0x60, URZ ;  /* 0x0000006004047890 */ /* 0x000fc8000fffe0ff */
[----:B------:R-:W-:-:S09]  /*89e0*/  UPRMT UR4, UR37, 0x654, UR4 ;  /* 0x0000065425047896 */ /* 0x000fd20008000004 */
[----:B------:R-:W-:Y:S01]  /*89f0*/  SYNCS.ARRIVE.TRANS64.RED.A1T0 RZ, [UR4], RZ ;  /* 0x000000ffffff79a7 */ /* 0x000fe20008100404 */
[----:B------:R-:W-:Y:S05]  /*8a00*/  EXIT ;  /* 0x000000000000794d */ /* 0x000fea0003800000 */
.L_x_24:
[----:B--2---:R2:W4:Y:S02]  /*8a10*/  SYNCS.PHASECHK.TRANS64.TRYWAIT P0, [R3+URZ+0x100], R2 ;  /* 0x00010002030075a7 */ /* 0x00452400080011ff */
[----:B----4-:R-:W-:Y:S05]  /*8a20*/  @!P0 NANOSLEEP.SYNCS 0x989680 ;  /* 0x009896800000895d */ /* 0x010fea0003900000 */
[----:B------:R-:W4:Y:S02]  /*8a30*/  @!P0 SYNCS.PHASECHK.TRANS64 P0, [R3+URZ+0x100], R2 ;  /* 0x00010002030085a7 */ /* 0x000f2400080010ff */
[----:B----4-:R-:W-:Y:S05]  /*8a40*/  @!P0 BRA `(.L_x_24) ;  /* 0xfffffffc00f08947 */ /* 0x010fea000383ffff */
[----:B------:R-:W-:Y:S05]  /*8a50*/  BRA `(.L_x_149) ;  /* 0xffffff8c00d87947 */ /* 0x000fea000383ffff */
.L_x_27:
[----:B-1----:R-:W-:-:S07]  /*8a60*/  MOV R2, UR33 ;  /* 0x0000002100027c02 */ /* 0x002fce0008000f00 */
.L_x_150:
[----:B-1----:R1:W2:Y:S02]  /*8a70*/  SYNCS.PHASECHK.TRANS64.TRYWAIT P0, [R2+URZ+0x20], R5 ;  /* 0x00002005020075a7 */ /* 0x0022a400080011ff */
[----:B--2---:R-:W-:Y:S05]  /*8a80*/  @!P0 NANOSLEEP.SYNCS 0x989680 ;  /* 0x009896800000895d */ /* 0x004fea0003900000 */
[----:B------:R-:W2:Y:S02]  /*8a90*/  @!P0 SYNCS.PHASECHK.TRANS64 P0, [R2+URZ+0x20], R5 ;  /* 0x00002005020085a7 */ /* 0x000ea400080010ff */
[----:B--2---:R-:W-:Y:S05]  /*8aa0*/  @!P0 BRA `(.L_x_150) ;  /* 0xfffffffc00f08947 */ /* 0x004fea000383ffff */
[----:B------:R-:W-:Y:S05]  /*8ab0*/  BRA `(.L_x_26) ;  /* 0xffffff9000407947 */ /* 0x000fea000383ffff */
.L_x_34:
[----:B-1----:R-:W-:-:S07]  /*8ac0*/  MOV R2, UR17 ;  /* 0x0000001100027c02 */ /* 0x002fce0008000f00 */
.L_x_151:
[----:B-1----:R1:W2:Y:S02]  /*8ad0*/  SYNCS.PHASECHK.TRANS64.TRYWAIT P0, [R2+URZ+0x20], R5 ;  /* 0x00002005020075a7 */ /* 0x0022a400080011ff */
[----:B--2---:R-:W-:Y:S05]  /*8ae0*/  @!P0 NANOSLEEP.SYNCS 0x989680 ;  /* 0x009896800000895d */ /* 0x004fea0003900000 */
[----:B------:R-:W2:Y:S02]  /*8af0*/  @!P0 SYNCS.PHASECHK.TRANS64 P0, [R2+URZ+0x20], R5 ;  /* 0x00002005020085a7 */ /* 0x000ea400080010ff */
[----:B--2---:R-:W-:Y:S05]  /*8b00*/  @!P0 BRA `(.L_x_151) ;  /* 0xfffffffc00f08947 */ /* 0x004fea000383ffff */
[----:B------:R-:W-:Y:S05]  /*8b10*/  BRA `(.L_x_33) ;  /* 0xffffff9400047947 */ /* 0x000fea000383ffff */
.L_x_39:
[----:B-1----:R1:W2:Y:S02]  /*8b20*/  SYNCS.PHASECHK.TRANS64.TRYWAIT P0, [R2+URZ+0x90], R3 ;  /* 0x00009003020075a7 */ /* 0x0022a400080011ff */
[----:B--2---:R-:W-:Y:S05]  /*8b30*/  @!P0 NANOSLEEP.SYNCS 0x989680 ;  /* 0x009896800000895d */ /* 0x004fea0003900000 */
[----:B------:R-:W2:Y:S02]  /*8b40*/  @!P0 SYNCS.PHASECHK.TRANS64 P0, [R2+URZ+0x90], R3 ;  /* 0x00009003020085a7 */ /* 0x000ea400080010ff */
[----:B--2---:R-:W-:Y:S05]  /*8b50*/  @!P0 BRA `(.L_x_39) ;  /* 0xfffffffc00f08947 */ /* 0x004fea000383ffff */
[----:B------:R-:W-:Y:S05]  /*8b60*/  BRA `(.L_x_152) ;  /* 0xffffff9400b07947 */ /* 0x000fea000383ffff */
.L_x_43:
[----:B---3--:R-:W-:-:S07]  /*8b70*/  MOV R0, UR4 ;  /* 0x0000000400007c02 */ /* 0x008fce0008000f00 */
.L_x_153:
[----:B-1----:R1:W2:Y:S02]  /*8b80*/  SYNCS.PHASECHK.TRANS64.TRYWAIT P0, [R0+URZ], R3 ;  /* 0x00000003000075a7 */ /* 0x0022a400080011ff */
[----:B--2---:R-:W-:Y:S05]  /*8b90*/  @!P0 NANOSLEEP.SYNCS 0x989680 ;  /* 0x009896800000895d */ /* 0x004fea0003900000 */
[----:B------:R-:W2:Y:S02]  /*8ba0*/  @!P0 SYNCS.PHASECHK.TRANS64 P0, [R0+URZ], R3 ;  /* 0x00000003000085a7 */ /* 0x000ea400080010ff */
[----:B--2---:R-:W-:Y:S05]  /*8bb0*/  @!P0 BRA `(.L_x_153) ;  /* 0xfffffffc00f08947 */ /* 0x004fea000383ffff */
[----:B------:R-:W-:Y:S05]  /*8bc0*/  BRA `(.L_x_154) ;  /* 0xffffff9c00207947 */ /* 0x000fea000383ffff */
.L_x_44:
[----:B---3--:R-:W-:-:S07]  /*8bd0*/  MOV R0, UR4 ;  /* 0x0000000400007c02 */ /* 0x008fce0008000f00 */
.L_x_155:
[----:B-1----:R1:W2:Y:S02]  /*8be0*/  SYNCS.PHASECHK.TRANS64.TRYWAIT P0, [R0+URZ], R3 ;  /* 0x00000003000075a7 */ /* 0x0022a400080011ff */
[----:B--2---:R-:W-:Y:S05]  /*8bf0*/  @!P0 NANOSLEEP.SYNCS 0x989680 ;  /* 0x009896800000895d */ /* 0x004fea0003900000 */
[----:B------:R-:W2:Y:S02]  /*8c00*/  @!P0 SYNCS.PHASECHK.TRANS64 P0, [R0+URZ], R3 ;  /* 0x00000003000085a7 */ /* 0x000ea400080010ff */
[----:B--2---:R-:W-:Y:S05]  /*8c10*/  @!P0 BRA `(.L_x_155) ;  /* 0xfffffffc00f08947 */ /* 0x004fea000383ffff */
[----:B------:R-:W-:Y:S05]  /*8c20*/  BRA `(.L_x_156) ;  /* 0xffffff9c002c7947 */ /* 0x000fea000383ffff */
.L_x_45:
[----:B---3--:R-:W-:-:S07]  /*8c30*/  MOV R0, UR4 ;  /* 0x0000000400007c02 */ /* 0x008fce0008000f00 */
.L_x_157:
[----:B-1----:R1:W2:Y:S02]  /*8c40*/  SYNCS.PHASECHK.TRANS64.TRYWAIT P0, [R0+URZ], R3 ;  /* 0x00000003000075a7 */ /* 0x0022a400080011ff */
[----:B--2---:R-:W-:Y:S05]  /*8c50*/  @!P0 NANOSLEEP.SYNCS 0x989680 ;  /* 0x009896800000895d */ /* 0x004fea0003900000 */
[----:B------:R-:W2:Y:S02]  /*8c60*/  @!P0 SYNCS.PHASECHK.TRANS64 P0, [R0+URZ], R3 ;  /* 0x00000003000085a7 */ /* 0x000ea400080010ff */
[----:B--2---:R-:W-:Y:S05]  /*8c70*/  @!P0 BRA `(.L_x_157) ;  /* 0xfffffffc00f08947 */ /* 0x004fea000383ffff */
[----:B------:R-:W-:Y:S05]  /*8c80*/  BRA `(.L_x_158) ;  /* 0xffffff9c00387947 */ /* 0x000fea000383ffff */
.L_x_48:
[----:B-1----:R1:W2:Y:S02]  /*8c90*/  SYNCS.PHASECHK.TRANS64.TRYWAIT P0, [R0+URZ+0xf0], R5 ;  /* 0x0000f005000075a7 */ /* 0x0022a400080011ff */
[----:B--2---:R-:W-:Y:S05]  /*8ca0*/  @!P0 NANOSLEEP.SYNCS 0x989680 ;  /* 0x009896800000895d */ /* 0x004fea0003900000 */
[----:B------:R-:W2:Y:S02]  /*8cb0*/  @!P0 SYNCS.PHASECHK.TRANS64 P0, [R0+URZ+0xf0], R5 ;  /* 0x0000f005000085a7 */ /* 0x000ea400080010ff */
[----:B--2---:R-:W-:Y:S05]  /*8cc0*/  @!P0 BRA `(.L_x_48) ;  /* 0xfffffffc00f08947 */ /* 0x004fea000383ffff */
[----:B------:R-:W-:Y:S05]  /*8cd0*/  BRA `(.L_x_159) ;  /* 0xffffff9c00987947 */ /* 0x000fea000383ffff */
.L_x_49:
[----:B------:R-:W-:-:S07]  /*8ce0*/  MOV R0, UR5 ;  /* 0x0000000500007c02 */ /* 0x000fce0008000f00 */
.L_x_160:
[----:B-1----:R1:W2:Y:S02]  /*8cf0*/  SYNCS.PHASECHK.TRANS64.TRYWAIT P0, [R0+URZ+0xa0], R7 ;  /* 0x0000a007000075a7 */ /* 0x0022a400080011ff */
[----:B--2---:R-:W-:Y:S05]  /*8d00*/  @!P0 NANOSLEEP.SYNCS 0x989680 ;  /* 0x009896800000895d */ /* 0x004fea0003900000 */
[----:B------:R-:W2:Y:S02]  /*8d10*/  @!P0 SYNCS.PHASECHK.TRANS64 P0, [R0+URZ+0xa0], R7 ;  /* 0x0000a007000085a7 */ /* 0x000ea400080010ff */
[----:B--2---:R-:W-:Y:S05]  /*8d20*/  @!P0 BRA `(.L_x_160) ;  /* 0xfffffffc00f08947 */ /* 0x004fea000383ffff */
[----:B------:R-:W-:Y:S05]  /*8d30*/  BRA `(.L_x_161) ;  /* 0xffffff9c00a87947 */ /* 0x000fea000383ffff */
.L_x_50:
[----:B-1----:R1:W2:Y:S02]  /*8d40*/  SYNCS.PHASECHK.TRANS64.TRYWAIT P1, [R0+URZ+0x90], R5 ;  /* 0x00009005000075a7 */ /* 0x0022a400080211ff */
[----:B--2---:R-:W-:Y:S05]  /*8d50*/  @!P1 NANOSLEEP.SYNCS 0x989680 ;  /* 0x009896800000995d */ /* 0x004fea0003900000 */
[----:B------:R-:W2:Y:S02]  /*8d60*/  @!P1 SYNCS.PHASECHK.TRANS64 P1, [R0+URZ+0x90], R5 ;  /* 0x00009005000095a7 */ /* 0x000ea400080210ff */
[----:B--2---:R-:W-:Y:S05]  /*8d70*/  @!P1 BRA `(.L_x_50) ;  /* 0xfffffffc00f09947 */ /* 0x004fea000383ffff */
[----:B------:R-:W-:Y:S05]  /*8d80*/  BRA `(.L_x_162) ;  /* 0xffffff9c00d87947 */ /* 0x000fea000383ffff */
.L_x_53:
[----:B------:R-:W-:-:S07]  /*8d90*/  MOV R0, UR5 ;  /* 0x0000000500007c02 */ /* 0x000fce0008000f00 */
.L_x_163:
[----:B-1----:R1:W2:Y:S02]  /*8da0*/  SYNCS.PHASECHK.TRANS64.TRYWAIT P0, [R0+URZ+0xa0], R3 ;  /* 0x0000a003000075a7 */ /* 0x0022a400080011ff */
[----:B--2---:R-:W-:Y:S05]  /*8db0*/  @!P0 NANOSLEEP.SYNCS 0x989680 ;  /* 0x009896800000895d */ /* 0x004fea0003900000 */
[----:B------:R-:W2:Y:S02]  /*8dc0*/  @!P0 SYNCS.PHASECHK.TRANS64 P0, [R0+URZ+0xa0], R3 ;  /* 0x0000a003000085a7 */ /* 0x000ea400080010ff */
[----:B--2---:R-:W-:Y:S05]  /*8dd0*/  @!P0 BRA `(.L_x_163) ;  /* 0xfffffffc00f08947 */ /* 0x004fea000383ffff */
[----:B------:R-:W-:Y:S05]  /*8de0*/  BRA `(.L_x_52) ;  /* 0xffffffa0002c7947 */ /* 0x000fea000383ffff */
.L_x_62:
[----:B-1----:R-:W-:-:S04]  /*8df0*/  MOV R4, UR4 ;  /* 0x0000000400047c02 */ /* 0x002fc80008000f00 */
[----:B------:R1:W2:Y:S03]  /*8e00*/  SYNCS.PHASECHK.TRANS64.TRYWAIT P0, [R4+URZ+0x8], R5 ;  /* 0x00000805040075a7 */ /* 0x0002a600080011ff */
[----:B--2---:R-:W-:Y:S05]  /*8e10*/  @!P0 NANOSLEEP.SYNCS 0x989680 ;  /* 0x009896800000895d */ /* 0x004fea0003900000 */
[----:B------:R-:W2:Y:S02]  /*8e20*/  @!P0 SYNCS.PHASECHK.TRANS64 P0, [R4+URZ+0x8], R5 ;  /* 0x00000805040085a7 */ /* 0x000ea400080010ff */
[----:B--2---:R-:W-:Y:S05]  /*8e30*/  @!P0 BRA `(.L_x_62) ;  /* 0xfffffffc00ec8947 */ /* 0x004fea000383ffff */
[----:B------:R-:W-:Y:S05]  /*8e40*/  BRA `(.L_x_61) ;  /* 0xffffffa000e07947 */ /* 0x000fea000383ffff */
.L_x_64:
[----:B------:R-:W-:Y:S01]  /*8e50*/  BSSY B0, `(.L_x_164) ;  /* 0x0000006000007945 */ /* 0x000fe20003800000 */
[----:B------:R-:W-:-:S07]  /*8e60*/  MOV R15, 0xffffffff ;  /* 0xffffffff000f7802 */ /* 0x000fce0000000f00 */
[----:B-1---5:R-:W-:Y:S05]  /*8e70*/  WARPSYNC.COLLECTIVE R15, `(.L_x_165) ;  /* 0x000000000f0c7348 */ /* 0x022fea0003c00000 */
[----:B------:R-:W-:Y:S02]  /*8e80*/  ELECT P6, UR79, PT ;  /* 0x00000000004f782f */ /* 0x000fe400038c0000 */
[----:B------:R-:W-:Y:S01]  /*8e90*/  MOV R14, UR79 ;  /* 0x0000004f000e7c02 */ /* 0x000fe20008000f00 */
[----:B-1---5:R-:W-:Y:S10]  /*8ea0*/  ENDCOLLECTIVE ;  /* 0x000000000000791b */ /* 0x022ff40003800000 */
.L_x_165:
[----:B------:R-:W-:Y:S05]  /*8eb0*/  BSYNC B0 ;  /* 0x0000000000007941 */ /* 0x000fea0003800000 */
.L_x_164:
[----:B------:R-:W-:Y:S05]  /*8ec0*/  BRA `(.L_x_166) ;  /* 0xffffffa400107947 */ /* 0x000fea000383ffff */
.L_x_66:
[----:B-1----:R-:W-:-:S04]  /*8ed0*/  MOV R2, UR4 ;  /* 0x0000000400027c02 */ /* 0x002fc80008000f00 */
[----:B------:R1:W2:Y:S03]  /*8ee0*/  SYNCS.PHASECHK.TRANS64.TRYWAIT P0, [R2+URZ+0x8], R3 ;  /* 0x00000803020075a7 */ /* 0x0002a600080011ff */
[----:B--2---:R-:W-:Y:S05]  /*8ef0*/  @!P0 NANOSLEEP.SYNCS 0x989680 ;  /* 0x009896800000895d */ /* 0x004fea0003900000 */
[----:B------:R-:W2:Y:S02]  /*8f00*/  @!P0 SYNCS.PHASECHK.TRANS64 P0, [R2+URZ+0x8], R3 ;  /* 0x00000803020085a7 */ /* 0x000ea400080010ff */
[----:B--2---:R-:W-:Y:S05]  /*8f10*/  @!P0 BRA `(.L_x_66) ;  /* 0xfffffffc00ec8947 */ /* 0x004fea000383ffff */
[----:B------:R-:W-:Y:S05]  /*8f20*/  BRA `(.L_x_65) ;  /* 0xffffffa400147947 */ /* 0x000fea000383ffff */
.L_x_67:
[----:B-1----:R1:W2:Y:S02]  /*8f30*/  SYNCS.PHASECHK.TRANS64.TRYWAIT P0, [R0+URZ+0x90], R5 ;  /* 0x00009005000075a7 */ /* 0x0022a400080011ff */
[----:B--2---:R-:W-:Y:S05]  /*8f40*/  @!P0 NANOSLEEP.SYNCS 0x989680 ;  /* 0x009896800000895d */ /* 0x004fea0003900000 */
[----:B------:R-:W2:Y:S02]  /*8f50*/  @!P0 SYNCS.PHASECHK.TRANS64 P0, [R0+URZ+0x90], R5 ;  /* 0x00009005000085a7 */ /* 0x000ea400080010ff */
[----:B--2---:R-:W-:Y:S05]  /*8f60*/  @!P0 BRA `(.L_x_67) ;  /* 0xfffffffc00f08947 */ /* 0x004fea000383ffff */
[----:B------:R-:W-:Y:S05]  /*8f70*/  BRA `(.L_x_167) ;  /* 0xffffffa400f87947 */ /* 0x000fea000383ffff */
.L_x_69:
[----:B------:R-:W-:-:S07]  /*8f80*/  MOV R0, UR7 ;  /* 0x0000000700007c02 */ /* 0x000fce0008000f00 */
.L_x_168:
[----:B-1----:R1:W2:Y:S02]  /*8f90*/  SYNCS.PHASECHK.TRANS64.TRYWAIT P0, [R0+URZ+0xd0], R5 ;  /* 0x0000d005000075a7 */ /* 0x0022a400080011ff */
[----:B--2---:R-:W-:Y:S05]  /*8fa0*/  @!P0 NANOSLEEP.SYNCS 0x989680 ;  /* 0x009896800000895d */ /* 0x004fea0003900000 */
[----:B------:R-:W2:Y:S02]  /*8fb0*/  @!P0 SYNCS.PHASECHK.TRANS64 P0, [R0+URZ+0xd0], R5 ;  /* 0x0000d005000085a7 */ /* 0x000ea400080010ff */
[----:B--2---:R-:W-:Y:S05]  /*8fc0*/  @!P0 BRA `(.L_x_168) ;  /* 0xfffffffc00f08947 */ /* 0x004fea000383ffff */
[----:B------:R-:W-:Y:S05]  /*8fd0*/  BRA `(.L_x_169) ;  /* 0xffffffa800447947 */ /* 0x000fea000383ffff */
.L_x_72:
[----:B------:R-:W-:Y:S07]  /*8fe0*/  MOV R0, UR6 ;  /* 0x0000000600007c02 */ /* 0x000fee0008000f00 */
.L_x_170:
[----:B-1----:R1:W2:Y:S02]  /*8ff0*/  SYNCS.PHASECHK.TRANS64.TRYWAIT P0, [R0+URZ], R5 ;  /* 0x00000005000075a7 */ /* 0x0022a400080011ff */
[----:B--2---:R-:W-:Y:S05]  /*9000*/  @!P0 NANOSLEEP.SYNCS 0x989680 ;  /* 0x009896800000895d */ /* 0x004fea0003900000 */
[----:B------:R-:W2:Y:S02]  /*9010*/  @!P0 SYNCS.PHASECHK.TRANS64 P0, [R0+URZ], R5 ;  /* 0x00000005000085a7 */ /* 0x000ea400080010ff */
[----:B--2---:R-:W-:Y:S05]  /*9020*/  @!P0 BRA `(.L_x_170) ;  /* 0xfffffffc00f08947 */ /* 0x004fea000383ffff */
[----:B------:R-:W-:Y:S05]  /*9030*/  BRA `(.L_x_71) ;  /* 0xffffffa800587947 */ /* 0x000fea000383ffff */
.L_x_76:
[----:B-1----:R-:W-:-:S07]  /*9040*/  MOV R0, UR7 ;  /* 0x0000000700007c02 */ /* 0x002fce0008000f00 */
.L_x_171:
[----:B-1----:R1:W2:Y:S02]  /*9050*/  SYNCS.PHASECHK.TRANS64.TRYWAIT P0, [R0+URZ], R3 ;  /* 0x00000003000075a7 */ /* 0x0022a400080011ff */
[----:B--2---:R-:W-:Y:S05]  /*9060*/  @!P0 NANOSLEEP.SYNCS 0x989680 ;  /* 0x009896800000895d */ /* 0x004fea0003900000 */
[----:B------:R-:W2:Y:S02]  /*9070*/  @!P0 SYNCS.PHASECHK.TRANS64 P0, [R0+URZ], R3 ;  /* 0x00000003000085a7 */ /* 0x000ea400080010ff */
[----:B--2---:R-:W-:Y:S05]  /*9080*/  @!P0 BRA `(.L_x_171) ;  /* 0xfffffffc00f08947 */ /* 0x004fea000383ffff */
[----:B------:R-:W-:Y:S05]  /*9090*/  BRA `(.L_x_172) ;  /* 0xffffffac004c7947 */ /* 0x000fea000383ffff */
.L_x_77:
[----:B------:R-:W-:-:S07]  /*90a0*/  MOV R0, UR7 ;  /* 0x0000000700007c02 */ /* 0x000fce0008000f00 */
.L_x_173:
[----:B-1----:R1:W2:Y:S02]  /*90b0*/  SYNCS.PHASECHK.TRANS64.TRYWAIT P0, [R0+URZ], R3 ;  /* 0x00000003000075a7 */ /* 0x0022a400080011ff */
[----:B--2---:R-:W-:Y:S05]  /*90c0*/  @!P0 NANOSLEEP.SYNCS 0x989680 ;  /* 0x009896800000895d */ /* 0x004fea0003900000 */
[----:B------:R-:W2:Y:S02]  /*90d0*/  @!P0 SYNCS.PHASECHK.TRANS64 P0, [R0+URZ], R3 ;  /* 0x00000003000085a7 */ /* 0x000ea400080010ff */
[----:B--2---:R-:W-:Y:S05]  /*90e0*/  @!P0 BRA `(.L_x_173) ;  /* 0xfffffffc00f08947 */ /* 0x004fea000383ffff */
[----:B------:R-:W-:Y:S05]  /*90f0*/  BRA `(.L_x_174) ;  /* 0xffffffac00587947 */ /* 0x000fea000383ffff */
.L_x_78:
[----:B------:R-:W-:-:S07]  /*9100*/  MOV R0, UR7 ;  /* 0x0000000700007c02 */ /* 0x000fce0008000f00 */
.L_x_175:
[----:B-1----:R1:W2:Y:S02]  /*9110*/  SYNCS.PHASECHK.TRANS64.TRYWAIT P0, [R0+URZ], R3 ;  /* 0x00000003000075a7 */ /* 0x0022a400080011ff */
[----:B--2---:R-:W-:Y:S05]  /*9120*/  @!P0 NANOSLEEP.SYNCS 0x989680 ;  /* 0x009896800000895d */ /* 0x004fea0003900000 */
[----:B------:R-:W2:Y:S02]  /*9130*/  @!P0 SYNCS.PHASECHK.TRANS64 P0, [R0+URZ], R3 ;  /* 0x00000003000085a7 */ /* 0x000ea400080010ff */
[----:B--2---:R-:W-:Y:S05]  /*9140*/  @!P0 BRA `(.L_x_175) ;  /* 0xfffffffc00f08947 */ /* 0x004fea000383ffff */
[----:B------:R-:W-:Y:S05]  /*9150*/  BRA `(.L_x_176) ;  /* 0xffffffac00647947 */ /* 0x000fea000383ffff */
.L_x_81:
[----:B------:R-:W-:-:S07]  /*9160*/  MOV R0, UR5 ;  /* 0x0000000500007c02 */ /* 0x000fce0008000f00 */
.L_x_177:
[----:B-1----:R1:W2:Y:S02]  /*9170*/  SYNCS.PHASECHK.TRANS64.TRYWAIT P1, [R0+URZ+0x110], R3 ;  /* 0x00011003000075a7 */ /* 0x0022a400080211ff */
[----:B--2---:R-:W-:Y:S05]  /*9180*/  @!P1 NANOSLEEP.SYNCS 0x989680 ;  /* 0x009896800000995d */ /* 0x004fea0003900000 */
[----:B------:R-:W2:Y:S02]  /*9190*/  @!P1 SYNCS.PHASECHK.TRANS64 P1, [R0+URZ+0x110], R3 ;  /* 0x00011003000095a7 */ /* 0x000ea400080210ff */
[----:B--2---:R-:W-:Y:S05]  /*91a0*/  @!P1 BRA `(.L_x_177) ;  /* 0xfffffffc00f09947 */ /* 0x004fea000383ffff */
[----:B------:R-:W-:Y:S05]  /*91b0*/  BRA `(.L_x_178) ;  /* 0xffffffac00b07947 */ /* 0x000fea000383ffff */
.L_x_86:
[----:B--2---:R2:W4:Y:S02]  /*91c0*/  SYNCS.PHASECHK.TRANS64.TRYWAIT P0, [R0+URZ+0x90], R3 ;  /* 0x00009003000075a7 */ /* 0x00452400080011ff */
[----:B----4-:R-:W-:Y:S05]  /*91d0*/  @!P0 NANOSLEEP.SYNCS 0x989680 ;  /* 0x009896800000895d */ /* 0x010fea0003900000 */
[----:B------:R-:W4:Y:S02]  /*91e0*/  @!P0 SYNCS.PHASECHK.TRANS64 P0, [R0+URZ+0x90], R3 ;  /* 0x00009003000085a7 */ /* 0x000f2400080010ff */
[----:B----4-:R-:W-:Y:S05]  /*91f0*/  @!P0 BRA `(.L_x_86) ;  /* 0xfffffffc00f08947 */ /* 0x010fea000383ffff */
[----:B------:R-:W-:Y:S05]  /*9200*/  BRA `(.L_x_179) ;  /* 0xffffffb000c47947 */ /* 0x000fea000383ffff */
.L_x_89:
[----:B------:R-:W-:Y:S07]  /*9210*/  MOV R0, UR7 ;  /* 0x0000000700007c02 */ /* 0x000fee0008000f00 */
.L_x_180:
[----:B--2---:R2:W4:Y:S02]  /*9220*/  SYNCS.PHASECHK.TRANS64.TRYWAIT P0, [R0+URZ+0x88], R3 ;  /* 0x00008803000075a7 */ /* 0x00452400080011ff */
[----:B----4-:R-:W-:Y:S05]  /*9230*/  @!P0 NANOSLEEP.SYNCS 0x989680 ;  /* 0x009896800000895d */ /* 0x010fea0003900000 */
[----:B------:R-:W4:Y:S02]  /*9240*/  @!P0 SYNCS.PHASECHK.TRANS64 P0, [R0+URZ+0x88], R3 ;  /* 0x00008803000085a7 */ /* 0x000f2400080010ff */
[----:B----4-:R-:W-:Y:S05]  /*9250*/  @!P0 BRA `(.L_x_180) ;  /* 0xfffffffc00f08947 */ /* 0x010fea000383ffff */
[----:B------:R-:W-:Y:S05]  /*9260*/  BRA `(.L_x_88) ;  /* 0xffffffb400a47947 */ /* 0x000fea000383ffff */
.L_x_92:
[----:B------:R-:W-:Y:S07]  /*9270*/  MOV R3, UR7 ;  /* 0x0000000700037c02 */ /* 0x000fee0008000f00 */
.L_x_181:
[----:B-1----:R1:W2:Y:S02]  /*9280*/  SYNCS.PHASECHK.TRANS64.TRYWAIT P0, [R3+URZ+0x60], R12 ;  /* 0x0000600c030075a7 */ /* 0x0022a400080011ff */
[----:B--2---:R-:W-:Y:S05]  /*9290*/  @!P0 NANOSLEEP.SYNCS 0x989680 ;  /* 0x009896800000895d */ /* 0x004fea0003900000 */
[----:B------:R-:W2:Y:S02]  /*92a0*/  @!P0 SYNCS.PHASECHK.TRANS64 P0, [R3+URZ+0x60], R12 ;  /* 0x0000600c030085a7 */ /* 0x000ea400080010ff */
[----:B--2---:R-:W-:Y:S05]  /*92b0*/  @!P0 BRA `(.L_x_181) ;  /* 0xfffffffc00f08947 */ /* 0x004fea000383ffff */
[----:B------:R-:W-:Y:S05]  /*92c0*/  BRA `(.L_x_182) ;  /* 0xffffffb8001c7947 */ /* 0x000fea000383ffff */
.L_x_93:
[----:B-1----:R-:W-:Y:S07]  /*92d0*/  MOV R3, UR7 ;  /* 0x0000000700037c02 */ /* 0x002fee0008000f00 */
.L_x_183:
[----:B-1----:R1:W2:Y:S02]  /*92e0*/  SYNCS.PHASECHK.TRANS64.TRYWAIT P0, [R3+URZ+0x68], R12 ;  /* 0x0000680c030075a7 */ /* 0x0022a400080011ff */
[----:B--2---:R-:W-:Y:S05]  /*92f0*/  @!P0 NANOSLEEP.SYNCS 0x989680 ;  /* 0x009896800000895d */ /* 0x004fea0003900000 */
[----:B------:R-:W2:Y:S02]  /*9300*/  @!P0 SYNCS.PHASECHK.TRANS64 P0, [R3+URZ+0x68], R12 ;  /* 0x0000680c030085a7 */ /* 0x000ea400080010ff */
[----:B--2---:R-:W-:Y:S05]  /*9310*/  @!P0 BRA `(.L_x_183) ;  /* 0xfffffffc00f08947 */ /* 0x004fea000383ffff */
[----:B------:R-:W-:Y:S05]  /*9320*/  BRA `(.L_x_184) ;  /* 0xffffffb800787947 */ /* 0x000fea000383ffff */
.L_x_94:
[----:B-1----:R-:W-:Y:S07]  /*9330*/  MOV R3, UR7 ;  /* 0x0000000700037c02 */ /* 0x002fee0008000f00 */
.L_x_185:
[----:B-1----:R1:W2:Y:S02]  /*9340*/  SYNCS.PHASECHK.TRANS64.TRYWAIT P0, [R3+URZ+0x70], R12 ;  /* 0x0000700c030075a7 */ /* 0x0022a400080011ff */
[----:B--2---:R-:W-:Y:S05]  /*9350*/  @!P0 NANOSLEEP.SYNCS 0x989680 ;  /* 0x009896800000895d */ /* 0x004fea0003900000 */
[----:B------:R-:W2:Y:S02]  /*9360*/  @!P0 SYNCS.PHASECHK.TRANS64 P0, [R3+URZ+0x70], R12 ;  /* 0x0000700c030085a7 */ /* 0x000ea400080010ff */
[----:B--2---:R-:W-:Y:S05]  /*9370*/  @!P0 BRA `(.L_x_185) ;  /* 0xfffffffc00f08947 */ /* 0x004fea000383ffff */
[----:B------:R-:W-:Y:S05]  /*9380*/  BRA `(.L_x_186) ;  /* 0xffffffb800d47947 */ /* 0x000fea000383ffff */
.L_x_95:
[----:B------:R-:W-:Y:S07]  /*9390*/  MOV R3, UR7 ;  /* 0x0000000700037c02 */ /* 0x000fee0008000f00 */
.L_x_187:
[----:B-1----:R1:W2:Y:S02]  /*93a0*/  SYNCS.PHASECHK.TRANS64.TRYWAIT P0, [R3+URZ+0x78], R12 ;  /* 0x0000780c030075a7 */ /* 0x0022a400080011ff */
[----:B--2---:R-:W-:Y:S05]  /*93b0*/  @!P0 NANOSLEEP.SYNCS 0x989680 ;  /* 0x009896800000895d */ /* 0x004fea0003900000 */
[----:B------:R-:W2:Y:S02]  /*93c0*/  @!P0 SYNCS.PHASECHK.TRANS64 P0, [R3+URZ+0x78], R12 ;  /* 0x0000780c030085a7 */ /* 0x000ea400080010ff */
[----:B--2---:R-:W-:Y:S05]  /*93d0*/  @!P0 BRA `(.L_x_187) ;  /* 0xfffffffc00f08947 */ /* 0x004fea000383ffff */
[----:B------:R-:W-:Y:S05]  /*93e0*/  BRA `(.L_x_188) ;  /* 0xffffffbc00747947 */ /* 0x000fea000383ffff */
.L_x_97:
[----:B------:R-:W-:-:S07]  /*93f0*/  MOV R0, UR7 ;  /* 0x0000000700007c02 */ /* 0x000fce0008000f00 */
.L_x_189:
[----:B-1----:R1:W4:Y:S02]  /*9400*/  SYNCS.PHASECHK.TRANS64.TRYWAIT P0, [R0+URZ+0x60], R3 ;  /* 0x00006003000075a7 */ /* 0x00232400080011ff */
[----:B----4-:R-:W-:Y:S05]  /*9410*/  @!P0 NANOSLEEP.SYNCS 0x989680 ;  /* 0x009896800000895d */ /* 0x010fea0003900000 */
[----:B------:R-:W4:Y:S02]  /*9420*/  @!P0 SYNCS.PHASECHK.TRANS64 P0, [R0+URZ+0x60], R3 ;  /* 0x00006003000085a7 */ /* 0x000f2400080010ff */
[----:B----4-:R-:W-:Y:S05]  /*9430*/  @!P0 BRA `(.L_x_189) ;  /* 0xfffffffc00f08947 */ /* 0x010fea000383ffff */
[----:B------:R-:W-:Y:S05]  /*9440*/  BRA `(.L_x_190) ;  /* 0xffffffbc00fc7947 */ /* 0x000fea000383ffff */
.L_x_98:
[----:B-1----:R-:W-:-:S07]  /*9450*/  MOV R0, UR7 ;  /* 0x0000000700007c02 */ /* 0x002fce0008000f00 */
.L_x_191:
[----:B-1----:R1:W4:Y:S02]  /*9460*/  SYNCS.PHASECHK.TRANS64.TRYWAIT P0, [R0+URZ+0x68], R3 ;  /* 0x00006803000075a7 */ /* 0x00232400080011ff */
[----:B----4-:R-:W-:Y:S05]  /*9470*/  @!P0 NANOSLEEP.SYNCS 0x989680 ;  /* 0x009896800000895d */ /* 0x010fea0003900000 */
[----:B------:R-:W4:Y:S02]  /*9480*/  @!P0 SYNCS.PHASECHK.TRANS64 P0, [R0+URZ+0x68], R3 ;  /* 0x00006803000085a7 */ /* 0x000f2400080010ff */
[----:B----4-:R-:W-:Y:S05]  /*9490*/  @!P0 BRA `(.L_x_191) ;  /* 0xfffffffc00f08947 */ /* 0x010fea000383ffff */
[----:B------:R-:W-:Y:S05]  /*94a0*/  BRA `(.L_x_192) ;  /* 0xffffffbc00ec7947 */ /* 0x000fea000383ffff */
.L_x_99:
[----:B-1----:R-:W-:-:S07]  /*94b0*/  MOV R0, UR7 ;  /* 0x0000000700007c02 */ /* 0x002fce0008000f00 */
.L_x_193:
[----:B-1----:R1:W4:Y:S02]  /*94c0*/  SYNCS.PHASECHK.TRANS64.TRYWAIT P0, [R0+URZ+0x70], R3 ;  /* 0x00007003000075a7 */ /* 0x00232400080011ff */
[----:B----4-:R-:W-:Y:S05]  /*94d0*/  @!P0 NANOSLEEP.SYNCS 0x989680 ;  /* 0x009896800000895d */ /* 0x010fea0003900000 */
[----:B------:R-:W4:Y:S02]  /*94e0*/  @!P0 SYNCS.PHASECHK.TRANS64 P0, [R0+URZ+0x70], R3 ;  /* 0x00007003000085a7 */ /* 0x000f2400080010ff */
[----:B----4-:R-:W-:Y:S05]  /*94f0*/  @!P0 BRA `(.L_x_193) ;  /* 0xfffffffc00f08947 */ /* 0x010fea000383ffff */
[----:B------:R-:W-:Y:S05]  /*9500*/  BRA `(.L_x_194) ;  /* 0xffffffbc00dc7947 */ /* 0x000fea000383ffff */
.L_x_101:
[----:B--2---:R2:W3:Y:S02]  /*9510*/  SYNCS.PHASECHK.TRANS64.TRYWAIT P0, [R0+URZ+0x90], R3 ;  /* 0x00009003000075a7 */ /* 0x0044e400080011ff */
[----:B---3--:R-:W-:Y:S05]  /*9520*/  @!P0 NANOSLEEP.SYNCS 0x989680 ;  /* 0x009896800000895d */ /* 0x008fea0003900000 */
[----:B------:R-:W3:Y:S02]  /*9530*/  @!P0 SYNCS.PHASECHK.TRANS64 P0, [R0+URZ+0x90], R3 ;  /* 0x00009003000085a7 */ /* 0x000ee400080010ff */
[----:B---3--:R-:W-:Y:S05]  /*9540*/  @!P0 BRA `(.L_x_101) ;  /* 0xfffffffc00f08947 */ /* 0x008fea000383ffff */
[----:B------:R-:W-:Y:S05]  /*9550*/  BRA `(.L_x_195) ;  /* 0xffffffc000ac7947 */ /* 0x000fea000383ffff */
.L_x_112:
[----:B-1----:R-:W-:Y:S04]  /*9560*/  MOV R0, UR48 ;  /* 0x0000003000007c02 */ /* 0x002fe80008000f00 */
[----:B------:R1:W3:Y:S03]  /*9570*/  SYNCS.PHASECHK.TRANS64.TRYWAIT P1, [R0+URZ+0x40], R5 ;  /* 0x00004005000075a7 */ /* 0x0002e600080211ff */
[----:B---3--:R-:W-:Y:S05]  /*9580*/  @!P1 NANOSLEEP.SYNCS 0x989680 ;  /* 0x009896800000995d */ /* 0x008fea0003900000 */
[----:B------:R-:W3:Y:S02]  /*9590*/  @!P1 SYNCS.PHASECHK.TRANS64 P1, [R0+URZ+0x40], R5 ;  /* 0x00004005000095a7 */ /* 0x000ee400080210ff */
[----:B---3--:R-:W-:Y:S05]  /*95a0*/  @!P1 BRA `(.L_x_112) ;  /* 0xfffffffc00ec9947 */ /* 0x008fea000383ffff */
[----:B------:R-:W-:Y:S05]  /*95b0*/  BRA `(.L_x_111) ;  /* 0xffffffcc00b47947 */ /* 0x000fea000383ffff */
.L_x_114:
[----:B-1----:R1:W4:Y:S02]  /*95c0*/  SYNCS.PHASECHK.TRANS64.TRYWAIT P0, [R74+URZ+0xb0], R3 ;  /* 0x0000b0034a0075a7 */ /* 0x00232400080011ff */
[----:B----4-:R-:W-:Y:S05]  /*95d0*/  @!P0 NANOSLEEP.SYNCS 0x989680 ;  /* 0x009896800000895d */ /* 0x010fea0003900000 */
[----:B------:R-:W4:Y:S02]  /*95e0*/  @!P0 SYNCS.PHASECHK.TRANS64 P0, [R74+URZ+0xb0], R3 ;  /* 0x0000b0034a0085a7 */ /* 0x000f2400080010ff */
[----:B----4-:R-:W-:Y:S05]  /*95f0*/  @!P0 BRA `(.L_x_114) ;  /* 0xfffffffc00f08947 */ /* 0x010fea000383ffff */
[----:B------:R-:W-:Y:S05]  /*9600*/  BRA `(.L_x_113) ;  /* 0xffffffcc00d47947 */ /* 0x000fea000383ffff */
.L_x_123:
[----:B--2---:R2:W3:Y:S02]  /*9610*/  SYNCS.PHASECHK.TRANS64.TRYWAIT P0, [R3+URZ+0x40], R0 ;  /* 0x00004000030075a7 */ /* 0x0044e400080011ff */
[----:B---3--:R-:W-:Y:S05]  /*9620*/  @!P0 NANOSLEEP.SYNCS 0x989680 ;  /* 0x009896800000895d */ /* 0x008fea0003900000 */
[----:B------:R-:W3:Y:S02]  /*9630*/  @!P0 SYNCS.PHASECHK.TRANS64 P0, [R3+URZ+0x40], R0 ;  /* 0x00004000030085a7 */ /* 0x000ee400080010ff */
[----:B---3--:R-:W-:Y:S05]  /*9640*/  @!P0 BRA `(.L_x_123) ;  /* 0xfffffffc00f08947 */ /* 0x008fea000383ffff */
[----:B------:R-:W-:Y:S05]  /*9650*/  BRA `(.L_x_122) ;  /* 0xffffffd400e07947 */ /* 0x000fea000383ffff */
.L_x_131:
[----:B--2---:R2:W3:Y:S02]  /*9660*/  SYNCS.PHASECHK.TRANS64.TRYWAIT P0, [R83+URZ+0x40], R4 ;  /* 0x00004004530075a7 */ /* 0x0044e400080011ff */
[----:B---3--:R-:W-:Y:S05]  /*9670*/  @!P0 NANOSLEEP.SYNCS 0x989680 ;  /* 0x009896800000895d */ /* 0x008fea0003900000 */
[----:B------:R-:W3:Y:S02]  /*9680*/  @!P0 SYNCS.PHASECHK.TRANS64 P0, [R83+URZ+0x40], R4 ;  /* 0x00004004530085a7 */ /* 0x000ee400080010ff */
[----:B---3--:R-:W-:Y:S05]  /*9690*/  @!P0 BRA `(.L_x_131) ;  /* 0xfffffffc00f08947 */ /* 0x008fea000383ffff */
[----:B------:R-:W-:Y:S05]  /*96a0*/  BRA `(.L_x_130) ;  /* 0xffffffdc00fc7947 */ /* 0x000fea000383ffff */
.L_x_139:
[----:B--2---:R2:W3:Y:S02]  /*96b0*/  SYNCS.PHASECHK.TRANS64.TRYWAIT P0, [R88+URZ+0x40], R3 ;  /* 0x00004003580075a7 */ /* 0x0044e400080011ff */
[----:B---3--:R-:W-:Y:S05]  /*96c0*/  @!P0 NANOSLEEP.SYNCS 0x989680 ;  /* 0x009896800000895d */ /* 0x008fea0003900000 */
[----:B------:R-:W3:Y:S02]  /*96d0*/  @!P0 SYNCS.PHASECHK.TRANS64 P0, [R88+URZ+0x40], R3 ;  /* 0x00004003580085a7 */ /* 0x000ee400080010ff */
[----:B---3--:R-:W-:Y:S05]  /*96e0*/  @!P0 BRA `(.L_x_139) ;  /* 0xfffffffc00f08947 */ /* 0x008fea000383ffff */
[----:B------:R-:W-:Y:S05]  /*96f0*/  BRA `(.L_x_138) ;  /* 0xffffffe800187947 */ /* 0x000fea000383ffff */
        .weak           $__internal_0_$__cuda_sm10x_tcgen05_guardrail_trap_col_being_dealloced_not_returned_by_alloc
        .type           $__internal_0_$__cuda_sm10x_tcgen05_guardrail_trap_col_being_dealloced_not_returned_by_alloc,@function
        .size           $__internal_0_$__cuda_sm10x_tcgen05_guardrail_trap_col_being_dealloced_not_returned_by_alloc,($__internal_1_$__cuda_sm10x_tcgen05_guardrail_trap_phase_invalid_during_alloc - $__internal_0_$__cuda_sm10x_tcgen05_guardrail_trap_col_being_dealloced_not_returned_by_alloc)
$__internal_0_$__cuda_sm10x_tcgen05_guardrail_trap_col_being_dealloced_not_returned_by_alloc:
[----:B------:R-:W-:Y:S05]  /*9700*/  BPT.TRAP 0x1 ;  /* 0x000000040000795c */ /* 0x000fea0000300000 */
[----:B------:R-:W-:-:S04]  /*9710*/  HFMA2 R3, -RZ, RZ, 0, 0 ;  /* 0x00000000ff037431 */ /* 0x000fc800000001ff */
[----:B------:R-:W-:Y:S05]  /*9720*/  RET.REL.NODEC R2 `(_ZN7cutlass13device_kernelINS_4gemm6kernel13GemmUniversalIN4cute5tupleIJiiiiEEENS1_10collective13CollectiveMmaINS1_35MainloopSm100TmaUmmaWarpSpecializedILi4ELi2ELi4ENS5_IJNS4_1CILi8EEENSA_ILi1EEESC_EEEEENS5_IJNSA_ILi128EEESF_NSA_ILi64EEEEEENS_6half_tENS5_IJSC_llEEESI_SJ_NS4_8TiledMMAINS4_8MMA_AtomIJNS4_26SM100_MMA_F16BF16_2x1SM_SSISI_SI_fLi128ELi128ELNS4_4UMMA5MajorE1ELSO_1ELNSN_7ScaleInE0ELSP_0EEEEEENS4_6LayoutINS5_IJSC_SC_SC_EEENS5_IJNSA_ILi0EEESU_SU_EEEEENS5_IJNS4_10UnderscoreESX_SX_EEEEENS4_18SM100_TMA_2SM_LOADENS4_14ComposedLayoutINS4_7SwizzleILi3ELi4ELi3EEENS4_18smem_ptr_flag_bitsILi16EEENSS_INS5_IJSG_SB_EEENS5_IJSC_SG_EEEEEEEvNS4_8identityENS4_28SM100_TMA_2SM_LOAD_MULTICASTES19_vS1A_EENS_8epilogue10collective18CollectiveEpilogueINS1D_23Sm100TmaWarpSpecializedILi4ELi2ELi16ELb1ELb0EEEJNS5_IJSG_SF_SG_EEENS5_IJNSS_ISG_SC_EENSS_INS5_IJNSA_ILi16EEENSA_ILi2EEEEEES17_EEEEESI_NS5_IJlSC_lEEESI_S1P_NS1D_6fusion15FusionCallbacksIS1H_NS1Q_17LinearCombinationISI_fSI_fLNS_15FloatRoundStyleE2EEES1I_S1O_JEEENS4_5SM1004TMEM4LOAD26SM100_TMEM_LOAD_32dp32b16xENS4_13SM90_TMA_LOADENS11_INS12_ILi1ELi4ELi3EEES15_NSS_INS5_IJSB_S1K_EEENS5_IJS1K_SC_EEEEEEENS4_39AutoVectorizingCopyWithAssumedAlignmentILi128EEENS4_14SM90_TMA_STOREES25_S27_S27_EEEvvEEEEvNT_6ParamsE) ;  /* 0xffffff6802347950 */ /* 0x000fea0003c3ffff */
        .weak           $__internal_1_$__cuda_sm10x_tcgen05_guardrail_trap_phase_invalid_during_alloc
        .type           $__internal_1_$__cuda_sm10x_tcgen05_guardrail_trap_phase_invalid_during_alloc,@function
        .size           $__internal_1_$__cuda_sm10x_tcgen05_guardrail_trap_phase_invalid_during_alloc,($__internal_2_$__cuda_sm10x_tcgen05_guardrail_trap_unallocated_columns_being_dealloced - $__internal_1_$__cuda_sm10x_tcgen05_guardrail_trap_phase_invalid_during_alloc)
$__internal_1_$__cuda_sm10x_tcgen05_guardrail_trap_phase_invalid_during_alloc:
[----:B------:R-:W-:Y:S05]  /*9730*/  BPT.TRAP 0x1 ;  /* 0x000000040000795c */ /* 0x000fea0000300000 */
[----:B------:R-:W-:-:S04]  /*9740*/  MOV R3, 0x0 ;  /* 0x0000000000037802 */ /* 0x000fc80000000f00 */
[----:B------:R-:W-:Y:S05]  /*9750*/  RET.REL.NODEC R2 `(_ZN7cutlass13device_kernelINS_4gemm6kernel13GemmUniversalIN4cute5tupleIJiiiiEEENS1_10collective13CollectiveMmaINS1_35MainloopSm100TmaUmmaWarpSpecializedILi4ELi2ELi4ENS5_IJNS4_1CILi8EEENSA_ILi1EEESC_EEEEENS5_IJNSA_ILi128EEESF_NSA_ILi64EEEEEENS_6half_tENS5_IJSC_llEEESI_SJ_NS4_8TiledMMAINS4_8MMA_AtomIJNS4_26SM100_MMA_F16BF16_2x1SM_SSISI_SI_fLi128ELi128ELNS4_4UMMA5MajorE1ELSO_1ELNSN_7ScaleInE0ELSP_0EEEEEENS4_6LayoutINS5_IJSC_SC_SC_EEENS5_IJNSA_ILi0EEESU_SU_EEEEENS5_IJNS4_10UnderscoreESX_SX_EEEEENS4_18SM100_TMA_2SM_LOADENS4_14ComposedLayoutINS4_7SwizzleILi3ELi4ELi3EEENS4_18smem_ptr_flag_bitsILi16EEENSS_INS5_IJSG_SB_EEENS5_IJSC_SG_EEEEEEEvNS4_8identityENS4_28SM100_TMA_2SM_LOAD_MULTICASTES19_vS1A_EENS_8epilogue10collective18CollectiveEpilogueINS1D_23Sm100TmaWarpSpecializedILi4ELi2ELi16ELb1ELb0EEEJNS5_IJSG_SF_SG_EEENS5_IJNSS_ISG_SC_EENSS_INS5_IJNSA_ILi16EEENSA_ILi2EEEEEES17_EEEEESI_NS5_IJlSC_lEEESI_S1P_NS1D_6fusion15FusionCallbacksIS1H_NS1Q_17LinearCombinationISI_fSI_fLNS_15FloatRoundStyleE2EEES1I_S1O_JEEENS4_5SM1004TMEM4LOAD26SM100_TMEM_LOAD_32dp32b16xENS4_13SM90_TMA_LOADENS11_INS12_ILi1ELi4ELi3EEES15_NSS_INS5_IJSB_S1K_EEENS5_IJS1K_SC_EEEEEEENS4_39AutoVectorizingCopyWithAssumedAlignmentILi128EEENS4_14SM90_TMA_STOREES25_S27_S27_EEEvvEEEEvNT_6ParamsE) ;  /* 0xffffff6802287950 */ /* 0x000fea0003c3ffff */
        .weak           $__internal_2_$__cuda_sm10x_tcgen05_guardrail_trap_unallocated_columns_being_dealloced
        .type           $__internal_2_$__cuda_sm10x_tcgen05_guardrail_trap_unallocated_columns_being_dealloced,@function
        .size           $__internal_2_$__cuda_sm10x_tcgen05_guardrail_trap_unallocated_columns_being_dealloced,(.L_x_197 - $__internal_2_$__cuda_sm10x_tcgen05_guardrail_trap_unallocated_columns_being_dealloced)
$__internal_2_$__cuda_sm10x_tcgen05_guardrail_trap_unallocated_columns_being_dealloced:
[----:B------:R-:W-:Y:S05]  /*9760*/  BPT.TRAP 0x1 ;  /* 0x000000040000795c */ /* 0x000fea0000300000 */
[----:B------:R-:W-:-:S04]  /*9770*/  HFMA2 R3, -RZ, RZ, 0, 0 ;  /* 0x00000000ff037431 */ /* 0x000fc800000001ff */
[----:B------:R-:W-:Y:S05]  /*9780*/  RET.REL.NODEC R2 `(_ZN7cutlass13device_kernelINS_4gemm6kernel13GemmUniversalIN4cute5tupleIJiiiiEEENS1_10collective13CollectiveMmaINS1_35MainloopSm100TmaUmmaWarpSpecializedILi4ELi2ELi4ENS5_IJNS4_1CILi8EEENSA_ILi1EEESC_EEEEENS5_IJNSA_ILi128EEESF_NSA_ILi64EEEEEENS_6half_tENS5_IJSC_llEEESI_SJ_NS4_8TiledMMAINS4_8MMA_AtomIJNS4_26SM100_MMA_F16BF16_2x1SM_SSISI_SI_fLi128ELi128ELNS4_4UMMA5MajorE1ELSO_1ELNSN_7ScaleInE0ELSP_0EEEEEENS4_6LayoutINS5_IJSC_SC_SC_EEENS5_IJNSA_ILi0EEESU_SU_EEEEENS5_IJNS4_10UnderscoreESX_SX_EEEEENS4_18SM100_TMA_2SM_LOADENS4_14ComposedLayoutINS4_7SwizzleILi3ELi4ELi3EEENS4_18smem_ptr_flag_bitsILi16EEENSS_INS5_IJSG_SB_EEENS5_IJSC_SG_EEEEEEEvNS4_8identityENS4_28SM100_TMA_2SM_LOAD_MULTICASTES19_vS1A_EENS_8epilogue10collective18CollectiveEpilogueINS1D_23Sm100TmaWarpSpecializedILi4ELi2ELi16ELb1ELb0EEEJNS5_IJSG_SF_SG_EEENS5_IJNSS_ISG_SC_EENSS_INS5_IJNSA_ILi16EEENSA_ILi2EEEEEES17_EEEEESI_NS5_IJlSC_lEEESI_S1P_NS1D_6fusion15FusionCallbacksIS1H_NS1Q_17LinearCombinationISI_fSI_fLNS_15FloatRoundStyleE2EEES1I_S1O_JEEENS4_5SM1004TMEM4LOAD26SM100_TMEM_LOAD_32dp32b16xENS4_13SM90_TMA_LOADENS11_INS12_ILi1ELi4ELi3EEES15_NSS_INS5_IJSB_S1K_EEENS5_IJS1K_SC_EEEEEEENS4_39AutoVectorizingCopyWithAssumedAlignmentILi128EEENS4_14SM90_TMA_STOREES25_S27_S27_EEEvvEEEEvNT_6ParamsE) ;  /* 0xffffff68021c7950 */ /* 0x000fea0003c3ffff */
.L_x_196:
[----:B------:R-:W-:-:S00]  /*9790*/  BRA `(.L_x_196) ;  /* 0xfffffffc00fc7947 */ /* 0x000fc0000383ffff */
[----:B------:R-:W-:-:S00]  /*97a0*/  NOP ;  /* 0x0000000000007918 */ /* 0x000fc00000000000 */
        /* <DEDUP_REMOVED lines=13> */
.L_x_197:


//--------------------- .nv.global.init           --------------------------
	.section	.nv.global.init,"aw",@progbits
.nv.global.init:
	.type		$str$27,@object
	.size		$str$27,($str$28 - $str$27)
$str$27:
        /*0000*/ 	.byte	0x28, 0x61, 0x64, 0x64, 0x72, 0x65, 0x73, 0x73, 0x20, 0x26, 0x20, 0x6d, 0x61, 0x73, 0x6b, 0x29
        /*0010*/ 	.byte	0x20, 0x3d, 0x3d, 0x20, 0x30, 0x00
	.type		$str$28,@object
	.size		$str$28,($str$26 - $str$28)
$str$28:
        /*0016*/ 	.byte	0x2f, 0x74, 0x6d, 0x70, 0x2f, 0x63, 0x75, 0x74, 0x6c, 0x61, 0x73, 0x73, 0x5f, 0x73, 0x77, 0x65
        /*0026*/ 	.byte	0x65, 0x70, 0x5f, 0x73, 0x72, 0x63, 0x2f, 0x69, 0x6e, 0x63, 0x6c, 0x75, 0x64, 0x65, 0x2f, 0x63
        /*0036*/ 	.byte	0x75, 0x74, 0x65, 0x2f, 0x70, 0x6f, 0x69, 0x6e, 0x74, 0x65, 0x72, 0x5f, 0x66, 0x6c, 0x61, 0x67
        /*0046*/ 	.byte	0x67, 0x65, 0x64, 0x2e, 0x68, 0x70, 0x70, 0x00
	.type		$str$26,@object
	.size		$str$26,($str$25 - $str$26)
$str$26:
        /*004e*/ 	.byte	0x2f, 0x74, 0x6d, 0x70, 0x2f, 0x63, 0x75, 0x74, 0x6c, 0x61, 0x73, 0x73, 0x5f, 0x73, 0x77, 0x65
        /*005e*/ 	.byte	0x65, 0x70, 0x5f, 0x73, 0x72, 0x63, 0x2f, 0x69, 0x6e, 0x63, 0x6c, 0x75, 0x64, 0x65, 0x2f, 0x63
        /*006e*/ 	.byte	0x75, 0x74, 0x65, 0x2f, 0x61, 0x74, 0x6f, 0x6d, 0x2f, 0x63, 0x6f, 0x70, 0x79, 0x5f, 0x74, 0x72
        /*007e*/ 	.byte	0x61, 0x69, 0x74, 0x73, 0x5f, 0x73, 0x6d, 0x31, 0x30, 0x30, 0x2e, 0x68, 0x70, 0x70, 0x00
	.type		$str$25,@object
	.size		$str$25,(__unnamed_1 - $str$25)
$str$25:
        /*008d*/ 	.byte	0x28, 0x28, 0x75, 0x69, 0x6e, 0x74, 0x33, 0x32, 0x5f, 0x74, 0x28, 0x74, 0x68, 0x72, 0x65, 0x61
        /*009d*/ 	.byte	0x64, 0x49, 0x64, 0x78, 0x2e, 0x78, 0x29, 0x20, 0x2f, 0x20, 0x33, 0x32, 0x29, 0x20, 0x25, 0x20
        /*00ad*/ 	.byte	0x34, 0x29, 0x20, 0x3d, 0x3d, 0x20, 0x28, 0x28, 0x28, 0x74, 0x6d, 0x65, 0x6d, 0x5f, 0x61, 0x64
        /*00bd*/ 	.byte	0x64, 0x72, 0x20, 0x3e, 0x3e, 0x20, 0x31, 0x36, 0x29, 0x20, 0x2f, 0x20, 0x33, 0x32, 0x29, 0x20
        /*00cd*/ 	.byte	0x25, 0x20, 0x34, 0x29, 0x00
	.type		__unnamed_1,@object
	.size		__unnamed_1,(__unnamed_2 - __unnamed_1)
__unnamed_1:
        /*00d2*/ 	.byte	0x61, 0x75, 0x74, 0x6f, 0x20, 0x63, 0x75, 0x74, 0x65, 0x3a, 0x3a, 0x61, 0x73, 0x5f, 0x70, 0x6f
        /* <DEDUP_REMOVED lines=24> */
        /*0262*/ 	.byte	0x34, 0x38, 0x3e, 0x3e, 0x3e, 0x3e, 0x5d, 0x00
	.type		__unnamed_2,@object
	.size		__unnamed_2,(.L_2 - __unnamed_2)
__unnamed_2:
        /* <DEDUP_REMOVED lines=40> */
        /*04ea*/ 	.byte	0x3a, 0x3a, 0x43, 0x3c, 0x30, 0x3e, 0x3e, 0x3e, 0x3e, 0x5d, 0x00
.L_2:


//--------------------- .nv.shared._ZN7cutlass13device_kernelINS_4gemm6kernel13GemmUniversalIN4cute5tupleIJiiiiEEENS1_10collective13CollectiveMmaINS1_35MainloopSm100TmaUmmaWarpSpecializedILi4ELi2ELi4ENS5_IJNS4_1CILi8EEENSA_ILi1EEESC_EEEEENS5_IJNSA_ILi128EEESF_NSA_ILi64EEEEEENS_6half_tENS5_IJSC_llEEESI_SJ_NS4_8TiledMMAINS4_8MMA_AtomIJNS4_26SM100_MMA_F16BF16_2x1SM_SSISI_SI_fLi128ELi128ELNS4_4UMMA5MajorE1ELSO_1ELNSN_7ScaleInE0ELSP_0EEEEEENS4_6LayoutINS5_IJSC_SC_SC_EEENS5_IJNSA_ILi0EEESU_SU_EEEEENS5_IJNS4_10UnderscoreESX_SX_EEEEENS4_18SM100_TMA_2SM_LOADENS4_14ComposedLayoutINS4_7SwizzleILi3ELi4ELi3EEENS4_18smem_ptr_flag_bitsILi16EEENSS_INS5_IJSG_SB_EEENS5_IJSC_SG_EEEEEEEvNS4_8identityENS4_28SM100_TMA_2SM_LOAD_MULTICASTES19_vS1A_EENS_8epilogue10collective18CollectiveEpilogueINS1D_23Sm100TmaWarpSpecializedILi4ELi2ELi16ELb1ELb0EEEJNS5_IJSG_SF_SG_EEENS5_IJNSS_ISG_SC_EENSS_INS5_IJNSA_ILi16EEENSA_ILi2EEEEEES17_EEEEESI_NS5_IJlSC_lEEESI_S1P_NS1D_6fusion15FusionCallbacksIS1H_NS1Q_17LinearCombinationISI_fSI_fLNS_15FloatRoundStyleE2EEES1I_S1O_JEEENS4_5SM1004TMEM4LOAD26SM100_TMEM_LOAD_32dp32b16xENS4_13SM90_TMA_LOADENS11_INS12_ILi1ELi4ELi3EEES15_NSS_INS5_IJSB_S1K_EEENS5_IJS1K_SC_EEEEEEENS4_39AutoVectorizingCopyWithAssumedAlignmentILi128EEENS4_14SM90_TMA_STOREES25_S27_S27_EEEvvEEEEvNT_6ParamsE --------------------------
	.section	.nv.shared._ZN7cutlass13device_kernelINS_4gemm6kernel13GemmUniversalIN4cute5tupleIJiiiiEEENS1_10collective13CollectiveMmaINS1_35MainloopSm100TmaUmmaWarpSpecializedILi4ELi2ELi4ENS5_IJNS4_1CILi8EEENSA_ILi1EEESC_EEEEENS5_IJNSA_ILi128EEESF_NSA_ILi64EEEEEENS_6half_tENS5_IJSC_llEEESI_SJ_NS4_8TiledMMAINS4_8MMA_AtomIJNS4_26SM100_MMA_F16BF16_2x1SM_SSISI_SI_fLi128ELi128ELNS4_4UMMA5MajorE1ELSO_1ELNSN_7ScaleInE0ELSP_0EEEEEENS4_6LayoutINS5_IJSC_SC_SC_EEENS5_IJNSA_ILi0EEESU_SU_EEEEENS5_IJNS4_10UnderscoreESX_SX_EEEEENS4_18SM100_TMA_2SM_LOADENS4_14ComposedLayoutINS4_7SwizzleILi3ELi4ELi3EEENS4_18smem_ptr_flag_bitsILi16EEENSS_INS5_IJSG_SB_EEENS5_IJSC_SG_EEEEEEEvNS4_8identityENS4_28SM100_TMA_2SM_LOAD_MULTICASTES19_vS1A_EENS_8epilogue10collective18CollectiveEpilogueINS1D_23Sm100TmaWarpSpecializedILi4ELi2ELi16ELb1ELb0EEEJNS5_IJSG_SF_SG_EEENS5_IJNSS_ISG_SC_EENSS_INS5_IJNSA_ILi16EEENSA_ILi2EEEEEES17_EEEEESI_NS5_IJlSC_lEEESI_S1P_NS1D_6fusion15FusionCallbacksIS1H_NS1Q_17LinearCombinationISI_fSI_fLNS_15FloatRoundStyleE2EEES1I_S1O_JEEENS4_5SM1004TMEM4LOAD26SM100_TMEM_LOAD_32dp32b16xENS4_13SM90_TMA_LOADENS11_INS12_ILi1ELi4ELi3EEES15_NSS_INS5_IJSB_S1K_EEENS5_IJS1K_SC_EEEEEEENS4_39AutoVectorizingCopyWithAssumedAlignmentILi128EEENS4_14SM90_TMA_STOREES25_S27_S27_EEEvvEEEEvNT_6ParamsE,"aw",@nobits
	.sectionflags	@""
	.align	16
	.zero		1024


//--------------------- .nv.shared.reserved.0     --------------------------
	.section	.nv.shared.reserved.0,"aw",@nobits
	.weak		__nv_reservedSMEM_offset_0_alias
	.size		__nv_reservedSMEM_offset_0_alias, 0, 64
	.other		__nv_reservedSMEM_offset_0_alias,@"STO_CUDA_RESERVED_SHARED STV_DEFAULT"
__nv_reservedSMEM_offset_0_alias:
	.zero		0
.nv.shared.reserved.0:
	.zero		64
	.weak		__nv_reservedSMEM_tcgen05_partition
	.type		__nv_reservedSMEM_tcgen05_partition,@object
	.size		__nv_reservedSMEM_tcgen05_partition,(.L_0 - __nv_reservedSMEM_tcgen05_partition)
__nv_reservedSMEM_tcgen05_partition:
	.zero		32
.L_0:


//--------------------- .nv.global                --------------------------
	.section	.nv.global,"aw",@nobits
.nv.global:
	.type		_ZN40_INTERNAL_bc3adc9c_4_k_cu_7a24a852_421904cute1_E,@object
	.size		_ZN40_INTERNAL_bc3adc9c_4_k_cu_7a24a852_421904cute1_E,(_ZN40_INTERNAL_bc3adc9c_4_k_cu_7a24a852_421904cuda3std3__45__cpo6cbeginE - _ZN40_INTERNAL_bc3adc9c_4_k_cu_7a24a852_421904cute1_E)
_ZN40_INTERNAL_bc3adc9c_4_k_cu_7a24a852_421904cute1_E:
	.zero		1
	.type		_ZN40_INTERNAL_bc3adc9c_4_k_cu_7a24a852_421904cuda3std3__45__cpo6cbeginE,@object
	.size		_ZN40_INTERNAL_bc3adc9c_4_k_cu_7a24a852_421904cuda3std3__45__cpo6cbeginE,(_ZN40_INTERNAL_bc3adc9c_4_k_cu_7a24a852_421904cuda3std3__48in_placeE - _ZN40_INTERNAL_bc3adc9c_4_k_cu_7a24a852_421904cuda3std3__45__cpo6cbeginE)
_ZN40_INTERNAL_bc3adc9c_4_k_cu_7a24a852_421904cuda3std3__45__cpo6cbeginE:
	.zero		1
	.type		_ZN40_INTERNAL_bc3adc9c_4_k_cu_7a24a852_421904cuda3std3__48in_placeE,@object
	.size		_ZN40_INTERNAL_bc3adc9c_4_k_cu_7a24a852_421904cuda3std3__48in_placeE,(_ZN40_INTERNAL_bc3adc9c_4_k_cu_7a24a852_421904cuda3std6ranges3__45__cpo9iter_moveE - _ZN40_INTERNAL_bc3adc9c_4_k_cu_7a24a852_421904cuda3std3__48in_placeE)
_ZN40_INTERNAL_bc3adc9c_4_k_cu_7a24a852_421904cuda3std3__48in_placeE:
	.zero		1
	.type		_ZN40_INTERNAL_bc3adc9c_4_k_cu_7a24a852_421904cuda3std6ranges3__45__cpo9iter_moveE,@object
	.size		_ZN40_INTERNAL_bc3adc9c_4_k_cu_7a24a852_421904cuda3std6ranges3__45__cpo9iter_moveE,(_ZN40_INTERNAL_bc3adc9c_4_k_cu_7a24a852_421904cuda3std3__45__cpo5beginE - _ZN40_INTERNAL_bc3adc9c_4_k_cu_7a24a852_421904cuda3std6ranges3__45__cpo9iter_moveE)
_ZN40_INTERNAL_bc3adc9c_4_k_cu_7a24a852_421904cuda3std6ranges3__45__cpo9iter_moveE:
	.zero		1
	.type		_ZN40_INTERNAL_bc3adc9c_4_k_cu_7a24a852_421904cuda3std3__45__cpo5beginE,@object
	.size		_ZN40_INTERNAL_bc3adc9c_4_k_cu_7a24a852_421904cuda3std3__45__cpo5beginE,(_ZN40_INTERNAL_bc3adc9c_4_k_cu_7a24a852_421904cuda3std3__442_GLOBAL__N__bc3adc9c_4_k_cu_7a24a852_421906ignoreE - _ZN40_INTERNAL_bc3adc9c_4_k_cu_7a24a852_421904cuda3std3__45__cpo5beginE)
_ZN40_INTERNAL_bc3adc9c_4_k_cu_7a24a852_421904cuda3std3__45__cpo5beginE:
	.zero		1
	.type		_ZN40_INTERNAL_bc3adc9c_4_k_cu_7a24a852_421904cuda3std3__442_GLOBAL__N__bc3adc9c_4_k_cu_7a24a852_421906ignoreE,@object
	.size		_ZN40_INTERNAL_bc3adc9c_4_k_cu_7a24a852_421904cuda3std3__442_GLOBAL__N__bc3adc9c_4_k_cu_7a24a852_421906ignoreE,(_ZN40_INTERNAL_bc3adc9c_4_k_cu_7a24a852_421904cute7productE - _ZN40_INTERNAL_bc3adc9c_4_k_cu_7a24a852_421904cuda3std3__442_GLOBAL__N__bc3adc9c_4_k_cu_7a24a852_421906ignoreE)
_ZN40_INTERNAL_bc3adc9c_4_k_cu_7a24a852_421904cuda3std3__442_GLOBAL__N__bc3adc9c_4_k_cu_7a24a852_421906ignoreE:
	.zero		1
	.type		_ZN40_INTERNAL_bc3adc9c_4_k_cu_7a24a852_421904cute7productE,@object
	.size		_ZN40_INTERNAL_bc3adc9c_4_k_cu_7a24a852_421904cute7productE,(_ZN40_INTERNAL_bc3adc9c_4_k_cu_7a24a852_421904cuda3std3__45__cpo3endE - _ZN40_INTERNAL_bc3adc9c_4_k_cu_7a24a852_421904cute7productE)
_ZN40_INTERNAL_bc3adc9c_4_k_cu_7a24a852_421904cute7productE:
	.zero		1
	.type		_ZN40_INTERNAL_bc3adc9c_4_k_cu_7a24a852_421904cuda3std3__45__cpo3endE,@object
	.size		_ZN40_INTERNAL_bc3adc9c_4_k_cu_7a24a852_421904cuda3std3__45__cpo3endE,(_ZN40_INTERNAL_bc3adc9c_4_k_cu_7a24a852_421904cuda3std3__419piecewise_constructE - _ZN40_INTERNAL_bc3adc9c_4_k_cu_7a24a852_421904cuda3std3__45__cpo3endE)
_ZN40_INTERNAL_bc3adc9c_4_k_cu_7a24a852_421904cuda3std3__45__cpo3endE:
	.zero		1
	.type		_ZN40_INTERNAL_bc3adc9c_4_k_cu_7a24a852_421904cuda3std3__419piecewise_constructE,@object
	.size		_ZN40_INTERNAL_bc3adc9c_4_k_cu_7a24a852_421904cuda3std3__419piecewise_constructE,(_ZN40_INTERNAL_bc3adc9c_4_k_cu_7a24a852_421904cuda3std3__45__cpo4cendE - _ZN40_INTERNAL_bc3adc9c_4_k_cu_7a24a852_421904cuda3std3__419piecewise_constructE)
_ZN40_INTERNAL_bc3adc9c_4_k_cu_7a24a852_421904cuda3std3__419piecewise_constructE:
	.zero		1
	.type		_ZN40_INTERNAL_bc3adc9c_4_k_cu_7a24a852_421904cuda3std3__45__cpo4cendE,@object
	.size		_ZN40_INTERNAL_bc3adc9c_4_k_cu_7a24a852_421904cuda3std3__45__cpo4cendE,(_ZN40_INTERNAL_bc3adc9c_4_k_cu_7a24a852_421904cuda3std6ranges3__45__cpo4swapE - _ZN40_INTERNAL_bc3adc9c_4_k_cu_7a24a852_421904cuda3std3__45__cpo4cendE)
_ZN40_INTERNAL_bc3adc9c_4_k_cu_7a24a852_421904cuda3std3__45__cpo4cendE:
	.zero		1
	.type		_ZN40_INTERNAL_bc3adc9c_4_k_cu_7a24a852_421904cuda3std6ranges3__45__cpo4swapE,@object
	.size		_ZN40_INTERNAL_bc3adc9c_4_k_cu_7a24a852_421904cuda3std6ranges3__45__cpo4swapE,(.L_10 - _ZN40_INTERNAL_bc3adc9c_4_k_cu_7a24a852_421904cuda3std6ranges3__45__cpo4swapE)
_ZN40_INTERNAL_bc3adc9c_4_k_cu_7a24a852_421904cuda3std6ranges3__45__cpo4swapE:
	.zero		1
.L_10:


//--------------------- .nv.constant0._ZN7cutlass13device_kernelINS_4gemm6kernel13GemmUniversalIN4cute5tupleIJiiiiEEENS1_10collective13CollectiveMmaINS1_35MainloopSm100TmaUmmaWarpSpecializedILi4ELi2ELi4ENS5_IJNS4_1CILi8EEENSA_ILi1EEESC_EEEEENS5_IJNSA_ILi128EEESF_NSA_ILi64EEEEEENS_6half_tENS5_IJSC_llEEESI_SJ_NS4_8TiledMMAINS4_8MMA_AtomIJNS4_26SM100_MMA_F16BF16_2x1SM_SSISI_SI_fLi128ELi128ELNS4_4UMMA5MajorE1ELSO_1ELNSN_7ScaleInE0ELSP_0EEEEEENS4_6LayoutINS5_IJSC_SC_SC_EEENS5_IJNSA_ILi0EEESU_SU_EEEEENS5_IJNS4_10UnderscoreESX_SX_EEEEENS4_18SM100_TMA_2SM_LOADENS4_14ComposedLayoutINS4_7SwizzleILi3ELi4ELi3EEENS4_18smem_ptr_flag_bitsILi16EEENSS_INS5_IJSG_SB_EEENS5_IJSC_SG_EEEEEEEvNS4_8identityENS4_28SM100_TMA_2SM_LOAD_MULTICASTES19_vS1A_EENS_8epilogue10collective18CollectiveEpilogueINS1D_23Sm100TmaWarpSpecializedILi4ELi2ELi16ELb1ELb0EEEJNS5_IJSG_SF_SG_EEENS5_IJNSS_ISG_SC_EENSS_INS5_IJNSA_ILi16EEENSA_ILi2EEEEEES17_EEEEESI_NS5_IJlSC_lEEESI_S1P_NS1D_6fusion15FusionCallbacksIS1H_NS1Q_17LinearCombinationISI_fSI_fLNS_15FloatRoundStyleE2EEES1I_S1O_JEEENS4_5SM1004TMEM4LOAD26SM100_TMEM_LOAD_32dp32b16xENS4_13SM90_TMA_LOADENS11_INS12_ILi1ELi4ELi3EEES15_NSS_INS5_IJSB_S1K_EEENS5_IJS1K_SC_EEEEEEENS4_39AutoVectorizingCopyWithAssumedAlignmentILi128EEENS4_14SM90_TMA_STOREES25_S27_S27_EEEvvEEEEvNT_6ParamsE --------------------------
	.section	.nv.constant0._ZN7cutlass13device_kernelINS_4gemm6kernel13GemmUniversalIN4cute5tupleIJiiiiEEENS1_10collective13CollectiveMmaINS1_35MainloopSm100TmaUmmaWarpSpecializedILi4ELi2ELi4ENS5_IJNS4_1CILi8EEENSA_ILi1EEESC_EEEEENS5_IJNSA_ILi128EEESF_NSA_ILi64EEEEEENS_6half_tENS5_IJSC_llEEESI_SJ_NS4_8TiledMMAINS4_8MMA_AtomIJNS4_26SM100_MMA_F16BF16_2x1SM_SSISI_SI_fLi128ELi128ELNS4_4UMMA5MajorE1ELSO_1ELNSN_7ScaleInE0ELSP_0EEEEEENS4_6LayoutINS5_IJSC_SC_SC_EEENS5_IJNSA_ILi0EEESU_SU_EEEEENS5_IJNS4_10UnderscoreESX_SX_EEEEENS4_18SM100_TMA_2SM_LOADENS4_14ComposedLayoutINS4_7SwizzleILi3ELi4ELi3EEENS4_18smem_ptr_flag_bitsILi16EEENSS_INS5_IJSG_SB_EEENS5_IJSC_SG_EEEEEEEvNS4_8identityENS4_28SM100_TMA_2SM_LOAD_MULTICASTES19_vS1A_EENS_8epilogue10collective18CollectiveEpilogueINS1D_23Sm100TmaWarpSpecializedILi4ELi2ELi16ELb1ELb0EEEJNS5_IJSG_SF_SG_EEENS5_IJNSS_ISG_SC_EENSS_INS5_IJNSA_ILi16EEENSA_ILi2EEEEEES17_EEEEESI_NS5_IJlSC_lEEESI_S1P_NS1D_6fusion15FusionCallbacksIS1H_NS1Q_17LinearCombinationISI_fSI_fLNS_15FloatRoundStyleE2EEES1I_S1O_JEEENS4_5SM1004TMEM4LOAD26SM100_TMEM_LOAD_32dp32b16xENS4_13SM90_TMA_LOADENS11_INS12_ILi1ELi4ELi3EEES15_NSS_INS5_IJSB_S1K_EEENS5_IJS1K_SC_EEEEEEENS4_39AutoVectorizingCopyWithAssumedAlignmentILi128EEENS4_14SM90_TMA_STOREES25_S27_S27_EEEvvEEEEvNT_6ParamsE,"a",@progbits
	.sectionflags	@""
	.align	4
.nv.constant0._ZN7cutlass13device_kernelINS_4gemm6kernel13GemmUniversalIN4cute5tupleIJiiiiEEENS1_10collective13CollectiveMmaINS1_35MainloopSm100TmaUmmaWarpSpecializedILi4ELi2ELi4ENS5_IJNS4_1CILi8EEENSA_ILi1EEESC_EEEEENS5_IJNSA_ILi128EEESF_NSA_ILi64EEEEEENS_6half_tENS5_IJSC_llEEESI_SJ_NS4_8TiledMMAINS4_8MMA_AtomIJNS4_26SM100_MMA_F16BF16_2x1SM_SSISI_SI_fLi128ELi128ELNS4_4UMMA5MajorE1ELSO_1ELNSN_7ScaleInE0ELSP_0EEEEEENS4_6LayoutINS5_IJSC_SC_SC_EEENS5_IJNSA_ILi0EEESU_SU_EEEEENS5_IJNS4_10UnderscoreESX_SX_EEEEENS4_18SM100_TMA_2SM_LOADENS4_14ComposedLayoutINS4_7SwizzleILi3ELi4ELi3EEENS4_18smem_ptr_flag_bitsILi16EEENSS_INS5_IJSG_SB_EEENS5_IJSC_SG_EEEEEEEvNS4_8identityENS4_28SM100_TMA_2SM_LOAD_MULTICASTES19_vS1A_EENS_8epilogue10collective18CollectiveEpilogueINS1D_23Sm100TmaWarpSpecializedILi4ELi2ELi16ELb1ELb0EEEJNS5_IJSG_SF_SG_EEENS5_IJNSS_ISG_SC_EENSS_INS5_IJNSA_ILi16EEENSA_ILi2EEEEEES17_EEEEESI_NS5_IJlSC_lEEESI_S1P_NS1D_6fusion15FusionCallbacksIS1H_NS1Q_17LinearCombinationISI_fSI_fLNS_15FloatRoundStyleE2EEES1I_S1O_JEEENS4_5SM1004TMEM4LOAD26SM100_TMEM_LOAD_32dp32b16xENS4_13SM90_TMA_LOADENS11_INS12_ILi1ELi4ELi3EEES15_NSS_INS5_IJSB_S1K_EEENS5_IJS1K_SC_EEEEEEENS4_39AutoVectorizingCopyWithAssumedAlignmentILi128EEENS4_14SM90_TMA_STOREES25_S27_S27_EEEvvEEEEvNT_6ParamsE:
	.zero		2944


//--------------------- SYMBOLS --------------------------

	.type		.nv.reservedSmem.offset0,@object
	.size		.nv.reservedSmem.offset0,0x4
	.type		.nv.reservedSmem.cap,@object
	.size		.nv.reservedSmem.cap,0x4
	.type		__assertfail,@function
